// auto-generated by cutlass_sweep.fmha — config: {"arch": "sm_90", "direction": "fwd", "dtype": "fp16", "head_dim": 64, "mask": "causal", "schedule": "pingpong", "tile_kv": 64, "tile_q": 128}
#include "cutlass/cutlass.h"
#include "cute/tensor.hpp"
#include "cutlass/device_kernel.h"
#include "cutlass/kernel_hardware_info.h"
#include "88_hopper_fmha/collective/fmha_fusion.hpp"
#include "88_hopper_fmha/kernel/fmha_kernel_builder.hpp"

using namespace cute;
using Element = cutlass::half_t;
using TileShape = Shape<_128, _64, _64>;
using StrideQ = cute::tuple<int, _1, cute::tuple<int, int>>;
using StrideK = cute::tuple<int, _1, cute::tuple<int, int>>;
using StrideV = cute::tuple<int, cute::_1, cute::tuple<int, int>>;

using Kernel = typename cutlass::fmha::kernel::FmhaBuilder<
    Element, float, float,
    TileShape, StrideQ, StrideK, StrideV,
    cutlass::fmha::collective::CausalFusion,
    cutlass::gemm::KernelTmaWarpSpecializedPingpong
  >::Kernel;

auto* _anchor = &cutlass::device_kernel<Kernel>;


// ===== COMPILED SASS (sm_90a) =====

	.target	sm_90a

	.elftype	@"ET_EXEC"


//--------------------- .note.nv.tkinfo           --------------------------
	.section	.note.nv.tkinfo,"",@"SHT_NOTE"
	.sectionflags	@"SHF_NOTE_NV_TKINFO"
	.tkinfo
        /*0018*/ 	.word	0x00000002
        /*0030*/ 	.string	""
        /*0030*/ 	.string	"ptxas"
        /*0030*/ 	.string	"Cuda compilation tools, release 13.0, V13.0.88"
        /*0030*/ 	.string	"Build cuda_13.0.r13.0/compiler.36424714_0"
        /*0030*/ 	.string	"-arch sm_90a -m 64 "



//--------------------- .note.nv.cuinfo           --------------------------
	.section	.note.nv.cuinfo,"",@"SHT_NOTE"
	.sectionflags	@"SHF_NOTE_NV_CUINFO"
        /*0018*/ 	.short	0x0002
        /*001a*/ 	.short	0x005a
        /*001c*/ 	.short	0x0082
	.zero		2


//--------------------- .nv.info                  --------------------------
	.section	.nv.info,"",@"SHT_CUDA_INFO"
	.align	4


	//----- nvinfo : EIATTR_REGCOUNT
	.align		4
        /*0000*/ 	.byte	0x04, 0x2f
        /*0002*/ 	.short	(.L_15 - .L_14)
	.align		4
.L_14:
        /*0004*/ 	.word	index@(_ZN7cutlass13device_kernelINS_4fmha6kernel28FmhaKernelTmaWarpSpecializedINS1_10collective30FmhaMainloopTmaWarpSpecializedINS_6half_tEffN4cute5tupleIJNS7_1CILi128EEENS9_ILi64EEESB_EEENS8_IJiNS9_ILi1EEENS8_IJiiEEEEEESF_SF_NS4_12CausalFusionEJNS2_6OptionILNS2_3TagE0ENS9_ILb1EEEEENSH_ILSI_2ESJ_EEEEENS4_15FmhaFwdEpilogueIS6_fNS8_IJSB_SB_SB_EEEEENS2_23PersistentTileSchedulerEJSK_SL_EEEEEvNT_6ParamsE)
        /*0008*/ 	.word	0x000000a8


	//----- nvinfo : EIATTR_FRAME_SIZE
	.align		4
.L_15:
        /*000c*/ 	.byte	0x04, 0x11
        /*000e*/ 	.short	(.L_17 - .L_16)
	.align		4
.L_16:
        /*0010*/ 	.word	index@($__internal_0_$__cuda_sm20_rcp_rn_f32_slowpath)
        /*0014*/ 	.word	0x00000000


	//----- nvinfo : EIATTR_FRAME_SIZE
	.align		4
.L_17:
        /*0018*/ 	.byte	0x04, 0x11
        /*001a*/ 	.short	(.L_19 - .L_18)
	.align		4
.L_18:
        /*001c*/ 	.word	index@(_ZN7cutlass13device_kernelINS_4fmha6kernel28FmhaKernelTmaWarpSpecializedINS1_10collective30FmhaMainloopTmaWarpSpecializedINS_6half_tEffN4cute5tupleIJNS7_1CILi128EEENS9_ILi64EEESB_EEENS8_IJiNS9_ILi1EEENS8_IJiiEEEEEESF_SF_NS4_12CausalFusionEJNS2_6OptionILNS2_3TagE0ENS9_ILb1EEEEENSH_ILSI_2ESJ_EEEEENS4_15FmhaFwdEpilogueIS6_fNS8_IJSB_SB_SB_EEEEENS2_23PersistentTileSchedulerEJSK_SL_EEEEEvNT_6ParamsE)
        /*0020*/ 	.word	0x00000000


	//----- nvinfo : EIATTR_MIN_STACK_SIZE
	.align		4
.L_19:
        /*0024*/ 	.byte	0x04, 0x12
        /*0026*/ 	.short	(.L_21 - .L_20)
	.align		4
.L_20:
        /*0028*/ 	.word	index@(_ZN7cutlass13device_kernelINS_4fmha6kernel28FmhaKernelTmaWarpSpecializedINS1_10collective30FmhaMainloopTmaWarpSpecializedINS_6half_tEffN4cute5tupleIJNS7_1CILi128EEENS9_ILi64EEESB_EEENS8_IJiNS9_ILi1EEENS8_IJiiEEEEEESF_SF_NS4_12CausalFusionEJNS2_6OptionILNS2_3TagE0ENS9_ILb1EEEEENSH_ILSI_2ESJ_EEEEENS4_15FmhaFwdEpilogueIS6_fNS8_IJSB_SB_SB_EEEEENS2_23PersistentTileSchedulerEJSK_SL_EEEEEvNT_6ParamsE)
        /*002c*/ 	.word	0x00000000
.L_21:


//--------------------- .nv.compat                --------------------------
	.section	.nv.compat,"",@"SHT_CUDA_COMPAT_INFO"
	.align	4
        /*0000*/ 	.byte	0x02, 0x09, 0x01, 0x00, 0x02, 0x02, 0x04, 0x00, 0x02, 0x05, 0x05, 0x00, 0x03, 0x07, 0x01, 0x01
        /*0010*/ 	.byte	0x02, 0x03, 0x01, 0x00, 0x02, 0x06, 0x01, 0x00, 0x04, 0x0b, 0x08, 0x00, 0x00, 0x00, 0x00, 0x00
        /*0020*/ 	.byte	0x00, 0x00, 0x00, 0x00


//--------------------- .nv.info._ZN7cutlass13device_kernelINS_4fmha6kernel28FmhaKernelTmaWarpSpecializedINS1_10collective30FmhaMainloopTmaWarpSpecializedINS_6half_tEffN4cute5tupleIJNS7_1CILi128EEENS9_ILi64EEESB_EEENS8_IJiNS9_ILi1EEENS8_IJiiEEEEEESF_SF_NS4_12CausalFusionEJNS2_6OptionILNS2_3TagE0ENS9_ILb1EEEEENSH_ILSI_2ESJ_EEEEENS4_15FmhaFwdEpilogueIS6_fNS8_IJSB_SB_SB_EEEEENS2_23PersistentTileSchedulerEJSK_SL_EEEEEvNT_6ParamsE --------------------------
	.section	.nv.info._ZN7cutlass13device_kernelINS_4fmha6kernel28FmhaKernelTmaWarpSpecializedINS1_10collective30FmhaMainloopTmaWarpSpecializedINS_6half_tEffN4cute5tupleIJNS7_1CILi128EEENS9_ILi64EEESB_EEENS8_IJiNS9_ILi1EEENS8_IJiiEEEEEESF_SF_NS4_12CausalFusionEJNS2_6OptionILNS2_3TagE0ENS9_ILb1EEEEENSH_ILSI_2ESJ_EEEEENS4_15FmhaFwdEpilogueIS6_fNS8_IJSB_SB_SB_EEEEENS2_23PersistentTileSchedulerEJSK_SL_EEEEEvNT_6ParamsE,"",@"SHT_CUDA_INFO"
	.sectionflags	@""
	.align	4


	//----- nvinfo : EIATTR_CUDA_API_VERSION
	.align		4
        /*0000*/ 	.byte	0x04, 0x37
        /*0002*/ 	.short	(.L_23 - .L_22)
.L_22:
        /*0004*/ 	.word	0x00000082


	//----- nvinfo : EIATTR_KPARAM_INFO
	.align		4
.L_23:
        /*0008*/ 	.byte	0x04, 0x17
        /*000a*/ 	.short	(.L_25 - .L_24)
.L_24:
        /*000c*/ 	.word	0x00000000
        /*0010*/ 	.short	0x0000
        /*0012*/ 	.short	0x0070
        /*0014*/ 	.byte	0x00, 0xf0, 0x01, 0x20


	//----- nvinfo : EIATTR_SPARSE_MMA_MASK
	.align		4
.L_25:
        /*0018*/ 	.byte	0x03, 0x50
        /*001a*/ 	.short	0x0000


	//----- nvinfo : EIATTR_MAXREG_COUNT
	.align		4
        /*001c*/ 	.byte	0x03, 0x1b
        /*001e*/ 	.short	0x00a8


	//----- nvinfo : EIATTR_NUM_BARRIERS
	.align		4
        /*0020*/ 	.byte	0x02, 0x4c
        /*0022*/ 	.byte	0x02
	.zero		1


	//----- nvinfo : EIATTR_EXTERNS
	.align		4
        /*0024*/ 	.byte	0x04, 0x0f
        /*0026*/ 	.short	(.L_27 - .L_26)


	//   ....[0]....
	.align		4
.L_26:
        /*0028*/ 	.word	index@(__assertfail)


	//----- nvinfo : EIATTR_MERCURY_ISA_VERSION
	.align		4
.L_27:
        /*002c*/ 	.byte	0x03, 0x5f
        /*002e*/ 	.short	0x0101


	//----- nvinfo : EIATTR_INT_WARP_WIDE_INSTR_OFFSETS
	.align		4
        /*0030*/ 	.byte	0x04, 0x31
        /*0032*/ 	.short	(.L_29 - .L_28)


	//   ....[0]....
.L_28:
        /*0034*/ 	.word	0x00000760


	//   ....[1]....
        /*0038*/ 	.word	0x00000770


	//   ....[2]....
        /*003c*/ 	.word	0x00000780


	//   ....[3]....
        /*0040*/ 	.word	0x00000790


	//   ....[4]....
        /*0044*/ 	.word	0x00000800


	//   ....[5]....
        /*0048*/ 	.word	0x000009a0


	//   ....[6]....
        /*004c*/ 	.word	0x00000a50


	//----- nvinfo : EIATTR_COOP_GROUP_MASK_REGIDS
	.align		4
.L_29:
        /*0050*/ 	.byte	0x04, 0x29
        /*0052*/ 	.short	(.L_31 - .L_30)


	//   ....[0]....
.L_30:
        /*0054*/ 	.word	0xffffffff


	//   ....[1]....
        /*0058*/ 	.word	0xffffffff


	//   ....[2]....
        /*005c*/ 	.word	0xffffffff


	//   ....[3]....
        /*0060*/ 	.word	0xffffffff


	//   ....[4]....
        /*0064*/ 	.word	0xffffffff


	//   ....[5]....
        /*0068*/ 	.word	0xffffffff


	//   ....[6]....
        /*006c*/ 	.word	0xffffffff


	//   ....[7]....
        /*0070*/ 	.word	0xffffffff


	//   ....[8]....
        /*0074*/ 	.word	0xffffffff


	//   ....[9]....
        /*0078*/ 	.word	0xffffffff


	//   ....[10]....
        /*007c*/ 	.word	0xffffffff


	//   ....[11]....
        /*0080*/ 	.word	0xffffffff


	//   ....[12]....
        /*0084*/ 	.word	0xffffffff


	//   ....[13]....
        /*0088*/ 	.word	0xffffffff


	//   ....[14]....
        /*008c*/ 	.word	0xffffffff


	//   ....[15]....
        /*0090*/ 	.word	0xffffffff


	//   ....[16]....
        /*0094*/ 	.word	0xffffffff


	//   ....[17]....
        /*0098*/ 	.word	0xffffffff


	//   ....[18]....
        /*009c*/ 	.word	0xffffffff


	//   ....[19]....
        /*00a0*/ 	.word	0xffffffff


	//   ....[20]....
        /*00a4*/ 	.word	0xffffffff


	//   ....[21]....
        /*00a8*/ 	.word	0xffffffff


	//----- nvinfo : EIATTR_COOP_GROUP_INSTR_OFFSETS
	.align		4
.L_31:
        /*00ac*/ 	.byte	0x04, 0x28
        /*00ae*/ 	.short	(.L_33 - .L_32)


	//   ....[0]....
.L_32:
        /*00b0*/ 	.word	0x00000070


	//   ....[1]....
        /*00b4*/ 	.word	0x000000a0


	//   ....[2]....
        /*00b8*/ 	.word	0x000001d0


	//   ....[3]....
        /*00bc*/ 	.word	0x000003e0


	//   ....[4]....
        /*00c0*/ 	.word	0x000005a0


	//   ....[5]....
        /*00c4*/ 	.word	0x00000700


	//   ....[6]....
        /*00c8*/ 	.word	0x00001b70


	//   ....[7]....
        /*00cc*/ 	.word	0x00001c30


	//   ....[8]....
        /*00d0*/ 	.word	0x00001cb0


	//   ....[9]....
        /*00d4*/ 	.word	0x00001df0


	//   ....[10]....
        /*00d8*/ 	.word	0x00003160


	//   ....[11]....
        /*00dc*/ 	.word	0x00003180


	//   ....[12]....
        /*00e0*/ 	.word	0x00003400


	//   ....[13]....
        /*00e4*/ 	.word	0x00003500


	//   ....[14]....
        /*00e8*/ 	.word	0x00004d10


	//   ....[15]....
        /*00ec*/ 	.word	0x00004e10


	//   ....[16]....
        /*00f0*/ 	.word	0x00005250


	//   ....[17]....
        /*00f4*/ 	.word	0x00005340


	//   ....[18]....
        /*00f8*/ 	.word	0x000065b0


	//   ....[19]....
        /*00fc*/ 	.word	0x000065f0


	//   ....[20]....
        /*0100*/ 	.word	0x00006620


	//   ....[21]....
        /*0104*/ 	.word	0x00006640


	//----- nvinfo : EIATTR_REG_RECONFIG
	.align		4
.L_33:
        /*0108*/ 	.byte	0x01, 0x54
	.zero		2


	//----- nvinfo : EIATTR_SYSCALL_OFFSETS
	.align		4
        /*010c*/ 	.byte	0x04, 0x46
        /*010e*/ 	.short	(.L_35 - .L_34)


	//   ....[0]....
.L_34:
        /*0110*/ 	.word	0x00007080


	//   ....[1]....
        /*0114*/ 	.word	0x000071e0


	//----- nvinfo : EIATTR_MBARRIER_INSTR_OFFSETS
	.align		4
.L_35:
        /*0118*/ 	.byte	0x04, 0x39
        /*011a*/ 	.short	(.L_37 - .L_36)


	//   ....[0]....
.L_36:
        /*011c*/ 	.word	0x00000390
        /*0120*/ 	.word	0x000000ff
        /*0124*/ 	.word	0x00012450
        /*0128*/ 	.short	0x0100
        /*012a*/ 	.byte	0x08
	.zero		1


	//   ....[1]....
        /*012c*/ 	.word	0x000003a0
        /*0130*/ 	.word	0x000000ff
        /*0134*/ 	.word	0x00012460
        /*0138*/ 	.short	0x0100
        /*013a*/ 	.byte	0x08
	.zero		1


	//   ....[2]....
        /*013c*/ 	.word	0x000003b0
        /*0140*/ 	.word	0x000000ff
        /*0144*/ 	.word	0x00012458
        /*0148*/ 	.short	0x0100
        /*014a*/ 	.byte	0x08
	.zero		1


	//   ....[3]....
        /*014c*/ 	.word	0x000003c0
        /*0150*/ 	.word	0x000000ff
        /*0154*/ 	.word	0x00012468
        /*0158*/ 	.short	0x0100
        /*015a*/ 	.byte	0x08
	.zero		1


	//   ....[4]....
        /*015c*/ 	.word	0x000004f0
        /*0160*/ 	.word	0x000000ff
        /*0164*/ 	.word	0x00012400
        /*0168*/ 	.short	0x0100
        /*016a*/ 	.byte	0x08
	.zero		1


	//   ....[5]....
        /*016c*/ 	.word	0x00000500
        /*0170*/ 	.word	0x000000ff
        /*0174*/ 	.word	0x00012428
        /*0178*/ 	.short	0x0100
        /*017a*/ 	.byte	0x08
	.zero		1


	//   ....[6]....
        /*017c*/ 	.word	0x00000510
        /*0180*/ 	.word	0x000000ff
        /*0184*/ 	.word	0x00012408
        /*0188*/ 	.short	0x0100
        /*018a*/ 	.byte	0x08
	.zero		1


	//   ....[7]....
        /*018c*/ 	.word	0x00000520
        /*0190*/ 	.word	0x000000ff
        /*0194*/ 	.word	0x00012430
        /*0198*/ 	.short	0x0100
        /*019a*/ 	.byte	0x08
	.zero		1


	//   ....[8]....
        /*019c*/ 	.word	0x00000530
        /*01a0*/ 	.word	0x000000ff
        /*01a4*/ 	.word	0x00012410
        /*01a8*/ 	.short	0x0100
        /*01aa*/ 	.byte	0x08
	.zero		1


	//   ....[9]....
        /*01ac*/ 	.word	0x00000540
        /*01b0*/ 	.word	0x000000ff
        /*01b4*/ 	.word	0x00012438
        /*01b8*/ 	.short	0x0100
        /*01ba*/ 	.byte	0x08
	.zero		1


	//   ....[10]....
        /*01bc*/ 	.word	0x00000550
        /*01c0*/ 	.word	0x000000ff
        /*01c4*/ 	.word	0x00012418
        /*01c8*/ 	.short	0x0100
        /*01ca*/ 	.byte	0x08
	.zero		1


	//   ....[11]....
        /*01cc*/ 	.word	0x00000560
        /*01d0*/ 	.word	0x000000ff
        /*01d4*/ 	.word	0x00012440
        /*01d8*/ 	.short	0x0100
        /*01da*/ 	.byte	0x08
	.zero		1


	//   ....[12]....
        /*01dc*/ 	.word	0x00000570
        /*01e0*/ 	.word	0x000000ff
        /*01e4*/ 	.word	0x00012420
        /*01e8*/ 	.short	0x0100
        /*01ea*/ 	.byte	0x08
	.zero		1


	//   ....[13]....
        /*01ec*/ 	.word	0x00000580
        /*01f0*/ 	.word	0x000000ff
        /*01f4*/ 	.word	0x00012448
        /*01f8*/ 	.short	0x0100
        /*01fa*/ 	.byte	0x08
	.zero		1


	//   ....[14]....
        /*01fc*/ 	.word	0x000006b0
        /*0200*/ 	.word	0x000000ff
        /*0204*/ 	.word	0x00012470
        /*0208*/ 	.short	0x0100
        /*020a*/ 	.byte	0x08
	.zero		1


	//   ....[15]....
        /*020c*/ 	.word	0x000006c0
        /*0210*/ 	.word	0x000000ff
        /*0214*/ 	.word	0x00012480
        /*0218*/ 	.short	0x0100
        /*021a*/ 	.byte	0x08
	.zero		1


	//   ....[16]....
        /*021c*/ 	.word	0x000006d0
        /*0220*/ 	.word	0x000000ff
        /*0224*/ 	.word	0x00012478
        /*0228*/ 	.short	0x0100
        /*022a*/ 	.byte	0x08
	.zero		1


	//   ....[17]....
        /*022c*/ 	.word	0x000006e0
        /*0230*/ 	.word	0x000000ff
        /*0234*/ 	.word	0x00012488
        /*0238*/ 	.short	0x0100
        /*023a*/ 	.byte	0x08
	.zero		1


	//   ....[18]....
        /*023c*/ 	.word	0x00000820
        /*0240*/ 	.word	0x000000ff
        /*0244*/ 	.word	0x00012490
        /*0248*/ 	.short	0x0100
        /*024a*/ 	.byte	0x06
	.zero		1


	//   ....[19]....
        /*024c*/ 	.word	0x00000830
        /*0250*/ 	.word	0x000000ff
        /*0254*/ 	.word	0x00012498
        /*0258*/ 	.short	0x0100
        /*025a*/ 	.byte	0x06
	.zero		1


	//   ....[20]....
        /*025c*/ 	.word	0x00000840
        /*0260*/ 	.word	0x000000ff
        /*0264*/ 	.word	0x000124a0
        /*0268*/ 	.short	0x0100
        /*026a*/ 	.byte	0x06
	.zero		1


	//   ....[21]....
        /*026c*/ 	.word	0x00000850
        /*0270*/ 	.word	0x000000ff
        /*0274*/ 	.word	0x000124a8
        /*0278*/ 	.short	0x0100
        /*027a*/ 	.byte	0x06
	.zero		1


	//   ....[22]....
        /*027c*/ 	.word	0x00000950
        /*0280*/ 	.word	0x000000ff
        /*0284*/ 	.word	0x000124c0
        /*0288*/ 	.short	0x0100
        /*028a*/ 	.byte	0x08
	.zero		1


	//   ....[23]....
        /*028c*/ 	.word	0x00000960
        /*0290*/ 	.word	0x000000ff
        /*0294*/ 	.word	0x000124d0
        /*0298*/ 	.short	0x0100
        /*029a*/ 	.byte	0x08
	.zero		1


	//   ....[24]....
        /*029c*/ 	.word	0x00000970
        /*02a0*/ 	.word	0x000000ff
        /*02a4*/ 	.word	0x000124c8
        /*02a8*/ 	.short	0x0100
        /*02aa*/ 	.byte	0x08
	.zero		1


	//   ....[25]....
        /*02ac*/ 	.word	0x00000980
        /*02b0*/ 	.word	0x000000ff
        /*02b4*/ 	.word	0x000124d8
        /*02b8*/ 	.short	0x0100
        /*02ba*/ 	.byte	0x08
	.zero		1


	//   ....[26]....
        /*02bc*/ 	.word	0x00000a80
        /*02c0*/ 	.word	0x000000ff
        /*02c4*/ 	.word	0x000124b0
        /*02c8*/ 	.short	0x0100
        /*02ca*/ 	.byte	0x06
	.zero		1


	//   ....[27]....
        /*02cc*/ 	.word	0x000013a0
        /*02d0*/ 	.word	0x000000ff
        /*02d4*/ 	.word	0x00012450
        /*02d8*/ 	.short	0x010a
        /*02da*/ 	.byte	0x04
	.zero		1


	//   ....[28]....
        /*02dc*/ 	.word	0x00001450
        /*02e0*/ 	.word	0x000000ff
        /*02e4*/ 	.word	0x00012400
        /*02e8*/ 	.short	0x010a
        /*02ea*/ 	.byte	0x16
	.zero		1


	//   ....[29]....
        /*02ec*/ 	.word	0x00001470
        /*02f0*/ 	.word	0x000000ff
        /*02f4*/ 	.word	0xfffffff8
        /*02f8*/ 	.short	0x010a
        /*02fa*/ 	.byte	0x14
	.zero		1


	//   ....[30]....
        /*02fc*/ 	.word	0x000027a0
        /*0300*/ 	.word	0x0000001a
        /*0304*/ 	.word	0x00000000
        /*0308*/ 	.short	0x0101
        /*030a*/ 	.byte	0x17
	.zero		1


	//   ....[31]....
        /*030c*/ 	.word	0x00002ae0
        /*0310*/ 	.word	0x000000ff
        /*0314*/ 	.word	0x00012400
        /*0318*/ 	.short	0x010a
        /*031a*/ 	.byte	0x06
	.zero		1


	//   ....[32]....
        /*031c*/ 	.word	0x00002cc0
        /*0320*/ 	.word	0x000000ff
        /*0324*/ 	.word	0x00000000
        /*0328*/ 	.short	0x0101
        /*032a*/ 	.byte	0x16
	.zero		1


	//   ....[33]....
        /*032c*/ 	.word	0x00002e10
        /*0330*/ 	.word	0x000000ff
        /*0334*/ 	.word	0x00012400
        /*0338*/ 	.short	0x010a
        /*033a*/ 	.byte	0x06
	.zero		1


	//   ....[34]....
        /*033c*/ 	.word	0x00004010
        /*0340*/ 	.word	0x000000ff
        /*0344*/ 	.word	0x00012400
        /*0348*/ 	.short	0x010a
        /*034a*/ 	.byte	0x06
	.zero		1


	//   ....[35]....
        /*034c*/ 	.word	0x000042d0
        /*0350*/ 	.word	0x000000ff
        /*0354*/ 	.word	0x00012400
        /*0358*/ 	.short	0x010a
        /*035a*/ 	.byte	0x06
	.zero		1


	//   ....[36]....
        /*035c*/ 	.word	0x000044a0
        /*0360*/ 	.word	0x000000ff
        /*0364*/ 	.word	0x00000000
        /*0368*/ 	.short	0x0101
        /*036a*/ 	.byte	0x06
	.zero		1


	//   ....[37]....
        /*036c*/ 	.word	0x00004550
        /*0370*/ 	.word	0x000000ff
        /*0374*/ 	.word	0x00000000
        /*0378*/ 	.short	0x0101
        /*037a*/ 	.byte	0x06
	.zero		1


	//   ....[38]....
        /*037c*/ 	.word	0x00004700
        /*0380*/ 	.word	0x000000ff
        /*0384*/ 	.word	0x00012400
        /*0388*/ 	.short	0x010a
        /*038a*/ 	.byte	0x06
	.zero		1


	//   ....[39]....
        /*038c*/ 	.word	0x00005d90
        /*0390*/ 	.word	0x000000ff
        /*0394*/ 	.word	0x00012400
        /*0398*/ 	.short	0x010a
        /*039a*/ 	.byte	0x06
	.zero		1


	//   ....[40]....
        /*039c*/ 	.word	0x000060d0
        /*03a0*/ 	.word	0x000000ff
        /*03a4*/ 	.word	0x00012400
        /*03a8*/ 	.short	0x010a
        /*03aa*/ 	.byte	0x06
	.zero		1


	//   ....[41]....
        /*03ac*/ 	.word	0x000062a0
        /*03b0*/ 	.word	0x000000ff
        /*03b4*/ 	.word	0x00000000
        /*03b8*/ 	.short	0x0101
        /*03ba*/ 	.byte	0x06
	.zero		1


	//   ....[42]....
        /*03bc*/ 	.word	0x00006350
        /*03c0*/ 	.word	0x000000ff
        /*03c4*/ 	.word	0x00000000
        /*03c8*/ 	.short	0x0101
        /*03ca*/ 	.byte	0x06
	.zero		1


	//   ....[43]....
        /*03cc*/ 	.word	0x00006500
        /*03d0*/ 	.word	0x000000ff
        /*03d4*/ 	.word	0x00000000
        /*03d8*/ 	.short	0x0101
        /*03da*/ 	.byte	0x04
	.zero		1


	//   ....[44]....
        /*03dc*/ 	.word	0x00006580
        /*03e0*/ 	.word	0x000000ff
        /*03e4*/ 	.word	0x00000000
        /*03e8*/ 	.short	0x0101
        /*03ea*/ 	.byte	0x15
	.zero		1


	//   ....[45]....
        /*03ec*/ 	.word	0x00006b00
        /*03f0*/ 	.word	0x000000ff
        /*03f4*/ 	.word	0x00000008
        /*03f8*/ 	.short	0x010a
        /*03fa*/ 	.byte	0x14
	.zero		1


	//   ....[46]....
        /*03fc*/ 	.word	0x00007a80
        /*0400*/ 	.word	0x00000000
        /*0404*/ 	.word	0x00012490
        /*0408*/ 	.short	0x0101
        /*040a*/ 	.byte	0x2d
	.zero		1


	//   ....[47]....
        /*040c*/ 	.word	0x00007e40
        /*0410*/ 	.word	0x00000007
        /*0414*/ 	.word	0x00012460
        /*0418*/ 	.short	0x010a
        /*041a*/ 	.byte	0x3f
	.zero		1


	//   ....[48]....
        /*041c*/ 	.word	0x000080c0
        /*0420*/ 	.word	0x00000007
        /*0424*/ 	.word	0x000124b0
        /*0428*/ 	.short	0x0101
        /*042a*/ 	.byte	0x3f
	.zero		1


	//   ....[49]....
        /*042c*/ 	.word	0x000080d0
        /*0430*/ 	.word	0x00000007
        /*0434*/ 	.word	0x000124b0
        /*0438*/ 	.short	0x010a
        /*043a*/ 	.byte	0x3f
	.zero		1


	//   ....[50]....
        /*043c*/ 	.word	0x00008170
        /*0440*/ 	.word	0x00000004
        /*0444*/ 	.word	0x00012460
        /*0448*/ 	.short	0x010a
        /*044a*/ 	.byte	0x3f
	.zero		1


	//   ....[51]....
        /*044c*/ 	.word	0x00008790
        /*0450*/ 	.word	0x00000008
        /*0454*/ 	.word	0x00012428
        /*0458*/ 	.short	0x010a
        /*045a*/ 	.byte	0x3f
	.zero		1


	//   ....[52]....
        /*045c*/ 	.word	0x00008a00
        /*0460*/ 	.word	0x00000005
        /*0464*/ 	.word	0x000124b0
        /*0468*/ 	.short	0x0101
        /*046a*/ 	.byte	0x3f
	.zero		1


	//   ....[53]....
        /*046c*/ 	.word	0x00008a10
        /*0470*/ 	.word	0x00000005
        /*0474*/ 	.word	0x000124b0
        /*0478*/ 	.short	0x010a
        /*047a*/ 	.byte	0x3f
	.zero		1


	//   ....[54]....
        /*047c*/ 	.word	0x00008ac0
        /*0480*/ 	.word	0x00000007
        /*0484*/ 	.word	0x00012428
        /*0488*/ 	.short	0x010a
        /*048a*/ 	.byte	0x3f
	.zero		1


	//   ....[55]....
        /*048c*/ 	.word	0x00008d80
        /*0490*/ 	.word	0x00000007
        /*0494*/ 	.word	0x00012428
        /*0498*/ 	.short	0x010a
        /*049a*/ 	.byte	0x3f
	.zero		1


	//   ....[56]....
        /*049c*/ 	.word	0x00009010
        /*04a0*/ 	.word	0x00000007
        /*04a4*/ 	.word	0x00012428
        /*04a8*/ 	.short	0x010a
        /*04aa*/ 	.byte	0x3f
	.zero		1


	//   ....[57]....
        /*04ac*/ 	.word	0x000092f0
        /*04b0*/ 	.word	0x00000004
        /*04b4*/ 	.word	0x00012450
        /*04b8*/ 	.short	0x010a
        /*04ba*/ 	.byte	0x3f
	.zero		1


	//   ....[58]....
        /*04bc*/ 	.word	0x00009350
        /*04c0*/ 	.word	0x00000006
        /*04c4*/ 	.word	0x00012400
        /*04c8*/ 	.short	0x010a
        /*04ca*/ 	.byte	0x3f
	.zero		1


	//   ....[59]....
        /*04cc*/ 	.word	0x000093b0
        /*04d0*/ 	.word	0x00000003
        /*04d4*/ 	.word	0xfffffff8
        /*04d8*/ 	.short	0x010a
        /*04da*/ 	.byte	0x3f
	.zero		1


	//   ....[60]....
        /*04dc*/ 	.word	0x00009410
        /*04e0*/ 	.word	0x00000008
        /*04e4*/ 	.word	0x00012400
        /*04e8*/ 	.short	0x010a
        /*04ea*/ 	.byte	0x3f
	.zero		1


	//   ....[61]....
        /*04ec*/ 	.word	0x00009470
        /*04f0*/ 	.word	0x00000005
        /*04f4*/ 	.word	0x00012400
        /*04f8*/ 	.short	0x010a
        /*04fa*/ 	.byte	0x3f
	.zero		1


	//   ....[62]....
        /*04fc*/ 	.word	0x000094d0
        /*0500*/ 	.word	0x00000009
        /*0504*/ 	.word	0x00012400
        /*0508*/ 	.short	0x010a
        /*050a*/ 	.byte	0x3f
	.zero		1


	//   ....[63]....
        /*050c*/ 	.word	0x00009530
        /*0510*/ 	.word	0x00000005
        /*0514*/ 	.word	0x00012400
        /*0518*/ 	.short	0x010a
        /*051a*/ 	.byte	0x3f
	.zero		1


	//   ....[64]....
        /*051c*/ 	.word	0x00009590
        /*0520*/ 	.word	0x00000009
        /*0524*/ 	.word	0x00012400
        /*0528*/ 	.short	0x010a
        /*052a*/ 	.byte	0x3f
	.zero		1


	//   ....[65]....
        /*052c*/ 	.word	0x000095f0
        /*0530*/ 	.word	0x00000003
        /*0534*/ 	.word	0x00000008
        /*0538*/ 	.short	0x010a
        /*053a*/ 	.byte	0x3f
	.zero		1


	//   ....[66]....
        /*053c*/ 	.word	0x000096c0
        /*0540*/ 	.word	0x00000007
        /*0544*/ 	.word	0x00012460
        /*0548*/ 	.short	0x010a
        /*054a*/ 	.byte	0x3f
	.zero		1


	//   ....[67]....
        /*054c*/ 	.word	0x00009710
        /*0550*/ 	.word	0x00000007
        /*0554*/ 	.word	0x000124b0
        /*0558*/ 	.short	0x010a
        /*055a*/ 	.byte	0x3f
	.zero		1


	//   ....[68]....
        /*055c*/ 	.word	0x00009760
        /*0560*/ 	.word	0x00000004
        /*0564*/ 	.word	0x00012460
        /*0568*/ 	.short	0x010a
        /*056a*/ 	.byte	0x3f
	.zero		1


	//   ....[69]....
        /*056c*/ 	.word	0x00009830
        /*0570*/ 	.word	0x00000008
        /*0574*/ 	.word	0x00012428
        /*0578*/ 	.short	0x010a
        /*057a*/ 	.byte	0x3f
	.zero		1


	//   ....[70]....
        /*057c*/ 	.word	0x00009880
        /*0580*/ 	.word	0x00000005
        /*0584*/ 	.word	0x000124b0
        /*0588*/ 	.short	0x010a
        /*058a*/ 	.byte	0x3f
	.zero		1


	//   ....[71]....
        /*058c*/ 	.word	0x000098d0
        /*0590*/ 	.word	0x00000007
        /*0594*/ 	.word	0x00012428
        /*0598*/ 	.short	0x010a
        /*059a*/ 	.byte	0x3f
	.zero		1


	//   ....[72]....
        /*059c*/ 	.word	0x00009920
        /*05a0*/ 	.word	0x00000007
        /*05a4*/ 	.word	0x00012428
        /*05a8*/ 	.short	0x010a
        /*05aa*/ 	.byte	0x3f
	.zero		1


	//   ....[73]....
        /*05ac*/ 	.word	0x00009970
        /*05b0*/ 	.word	0x00000007
        /*05b4*/ 	.word	0x00012428
        /*05b8*/ 	.short	0x010a
        /*05ba*/ 	.byte	0x3f
	.zero		1


	//----- nvinfo : EIATTR_NUM_MBARRIERS
	.align		4
.L_37:
        /*05bc*/ 	.byte	0x03, 0x38
        /*05be*/ 	.short	0x001b


	//----- nvinfo : EIATTR_EXIT_INSTR_OFFSETS
	.align		4
        /*05c0*/ 	.byte	0x04, 0x1c
        /*05c2*/ 	.short	(.L_39 - .L_38)


	//   ....[0]....
.L_38:
        /*05c4*/ 	.word	0x00000ae0


	//   ....[1]....
        /*05c8*/ 	.word	0x00000b50


	//   ....[2]....
        /*05cc*/ 	.word	0x00007ab0


	//   ....[3]....
        /*05d0*/ 	.word	0x00007b10


	//   ....[4]....
        /*05d4*/ 	.word	0x00007b40


	//   ....[5]....
        /*05d8*/ 	.word	0x000083e0


	//   ....[6]....
        /*05dc*/ 	.word	0x00008410


	//   ....[7]....
        /*05e0*/ 	.word	0x000092d0


	//----- nvinfo : EIATTR_MAX_THREADS
	.align		4
.L_39:
        /*05e4*/ 	.byte	0x04, 0x05
        /*05e6*/ 	.short	(.L_41 - .L_40)
.L_40:
        /*05e8*/ 	.word	0x00000180
        /*05ec*/ 	.word	0x00000001
        /*05f0*/ 	.word	0x00000001


	//----- nvinfo : EIATTR_CRS_STACK_SIZE
	.align		4
.L_41:
        /*05f4*/ 	.byte	0x04, 0x1e
        /*05f6*/ 	.short	(.L_43 - .L_42)
.L_42:
        /*05f8*/ 	.word	0x00000000


	//----- nvinfo : EIATTR_CBANK_PARAM_SIZE
	.align		4
.L_43:
        /*05fc*/ 	.byte	0x03, 0x19
        /*05fe*/ 	.short	0x0870


	//----- nvinfo : EIATTR_PARAM_CBANK
	.align		4
        /*0600*/ 	.byte	0x04, 0x0a
        /*0602*/ 	.short	(.L_45 - .L_44)
	.align		4
.L_44:
        /*0604*/ 	.word	index@(.nv.constant0._ZN7cutlass13device_kernelINS_4fmha6kernel28FmhaKernelTmaWarpSpecializedINS1_10collective30FmhaMainloopTmaWarpSpecializedINS_6half_tEffN4cute5tupleIJNS7_1CILi128EEENS9_ILi64EEESB_EEENS8_IJiNS9_ILi1EEENS8_IJiiEEEEEESF_SF_NS4_12CausalFusionEJNS2_6OptionILNS2_3TagE0ENS9_ILb1EEEEENSH_ILSI_2ESJ_EEEEENS4_15FmhaFwdEpilogueIS6_fNS8_IJSB_SB_SB_EEEEENS2_23PersistentTileSchedulerEJSK_SL_EEEEEvNT_6ParamsE)
        /*0608*/ 	.short	0x0210
        /*060a*/ 	.short	0x0870


	//----- nvinfo : EIATTR_SW_WAR
	.align		4
.L_45:
        /*060c*/ 	.byte	0x04, 0x36
        /*060e*/ 	.short	(.L_47 - .L_46)
.L_46:
        /*0610*/ 	.word	0x00000008
.L_47:


//--------------------- .nv.callgraph             --------------------------
	.section	.nv.callgraph,"",@"SHT_CUDA_CALLGRAPH"
	.align	4
	.sectionentsize	8
	.align		4
        /*0000*/ 	.word	0x00000000
	.align		4
        /*0004*/ 	.word	0xffffffff
	.align		4
        /*0008*/ 	.word	index@(_ZN7cutlass13device_kernelINS_4fmha6kernel28FmhaKernelTmaWarpSpecializedINS1_10collective30FmhaMainloopTmaWarpSpecializedINS_6half_tEffN4cute5tupleIJNS7_1CILi128EEENS9_ILi64EEESB_EEENS8_IJiNS9_ILi1EEENS8_IJiiEEEEEESF_SF_NS4_12CausalFusionEJNS2_6OptionILNS2_3TagE0ENS9_ILb1EEEEENSH_ILSI_2ESJ_EEEEENS4_15FmhaFwdEpilogueIS6_fNS8_IJSB_SB_SB_EEEEENS2_23PersistentTileSchedulerEJSK_SL_EEEEEvNT_6ParamsE)
	.align		4
        /*000c*/ 	.word	index@(__assertfail)
	.align		4
        /*0010*/ 	.word	0x00000000
	.align		4
        /*0014*/ 	.word	0xfffffffe
	.align		4
        /*0018*/ 	.word	0x00000000
	.align		4
        /*001c*/ 	.word	0xfffffffd
	.align		4
        /*0020*/ 	.word	0x00000000
	.align		4
        /*0024*/ 	.word	0xfffffffc


//--------------------- .nv.constant4             --------------------------
	.section	.nv.constant4,"a",@progbits
	.align	8
	.align		8
.nv.constant4:
        /*0000*/ 	.dword	__assertfail
	.align		8
        /*0008*/ 	.dword	__unnamed_1
	.align		8
        /*0010*/ 	.dword	_ZN39_INTERNAL_c6267714_4_k_cu_2425f209_32804cuda3std3__45__cpo5beginE
	.align		8
        /*0018*/ 	.dword	_ZN39_INTERNAL_c6267714_4_k_cu_2425f209_32804cuda3std3__45__cpo3endE
	.align		8
        /*0020*/ 	.dword	_ZN39_INTERNAL_c6267714_4_k_cu_2425f209_32804cuda3std3__45__cpo6cbeginE
	.align		8
        /*0028*/ 	.dword	_ZN39_INTERNAL_c6267714_4_k_cu_2425f209_32804cuda3std3__45__cpo4cendE
	.align		8
        /*0030*/ 	.dword	_ZN39_INTERNAL_c6267714_4_k_cu_2425f209_32804cuda3std3__441_GLOBAL__N__c6267714_4_k_cu_2425f209_32806ignoreE
	.align		8
        /*0038*/ 	.dword	_ZN39_INTERNAL_c6267714_4_k_cu_2425f209_32804cuda3std3__419piecewise_constructE
	.align		8
        /*0040*/ 	.dword	_ZN39_INTERNAL_c6267714_4_k_cu_2425f209_32804cuda3std3__48in_placeE
	.align		8
        /*0048*/ 	.dword	_ZN39_INTERNAL_c6267714_4_k_cu_2425f209_32804cuda3std6ranges3__45__cpo4swapE
	.align		8
        /*0050*/ 	.dword	_ZN39_INTERNAL_c6267714_4_k_cu_2425f209_32804cuda3std6ranges3__45__cpo9iter_moveE
	.align		8
        /*0058*/ 	.dword	_ZN39_INTERNAL_c6267714_4_k_cu_2425f209_32804cute7productE
	.align		8
        /*0060*/ 	.dword	_ZN39_INTERNAL_c6267714_4_k_cu_2425f209_32804cute1_E
	.align		8
        /*0068*/ 	.dword	$str$24
	.align		8
        /*0070*/ 	.dword	$str$25


//--------------------- .text._ZN7cutlass13device_kernelINS_4fmha6kernel28FmhaKernelTmaWarpSpecializedINS1_10collective30FmhaMainloopTmaWarpSpecializedINS_6half_tEffN4cute5tupleIJNS7_1CILi128EEENS9_ILi64EEESB_EEENS8_IJiNS9_ILi1EEENS8_IJiiEEEEEESF_SF_NS4_12CausalFusionEJNS2_6OptionILNS2_3TagE0ENS9_ILb1EEEEENSH_ILSI_2ESJ_EEEEENS4_15FmhaFwdEpilogueIS6_fNS8_IJSB_SB_SB_EEEEENS2_23PersistentTileSchedulerEJSK_SL_EEEEEvNT_6ParamsE --------------------------
	.section	.text._ZN7cutlass13device_kernelINS_4fmha6kernel28FmhaKernelTmaWarpSpecializedINS1_10collective30FmhaMainloopTmaWarpSpecializedINS_6half_tEffN4cute5tupleIJNS7_1CILi128EEENS9_ILi64EEESB_EEENS8_IJiNS9_ILi1EEENS8_IJiiEEEEEESF_SF_NS4_12CausalFusionEJNS2_6OptionILNS2_3TagE0ENS9_ILb1EEEEENSH_ILSI_2ESJ_EEEEENS4_15FmhaFwdEpilogueIS6_fNS8_IJSB_SB_SB_EEEEENS2_23PersistentTileSchedulerEJSK_SL_EEEEEvNT_6ParamsE,"ax",@progbits
	.align	128
.text._ZN7cutlass13device_kernelINS_4fmha6kernel28FmhaKernelTmaWarpSpecializedINS1_10collective30FmhaMainloopTmaWarpSpecializedINS_6half_tEffN4cute5tupleIJNS7_1CILi128EEENS9_ILi64EEESB_EEENS8_IJiNS9_ILi1EEENS8_IJiiEEEEEESF_SF_NS4_12CausalFusionEJNS2_6OptionILNS2_3TagE0ENS9_ILb1EEEEENSH_ILSI_2ESJ_EEEEENS4_15FmhaFwdEpilogueIS6_fNS8_IJSB_SB_SB_EEEEENS2_23PersistentTileSchedulerEJSK_SL_EEEEEvNT_6ParamsE:
        .type           _ZN7cutlass13device_kernelINS_4fmha6kernel28FmhaKernelTmaWarpSpecializedINS1_10collective30FmhaMainloopTmaWarpSpecializedINS_6half_tEffN4cute5tupleIJNS7_1CILi128EEENS9_ILi64EEESB_EEENS8_IJiNS9_ILi1EEENS8_IJiiEEEEEESF_SF_NS4_12CausalFusionEJNS2_6OptionILNS2_3TagE0ENS9_ILb1EEEEENSH_ILSI_2ESJ_EEEEENS4_15FmhaFwdEpilogueIS6_fNS8_IJSB_SB_SB_EEEEENS2_23PersistentTileSchedulerEJSK_SL_EEEEEvNT_6ParamsE,@function
        .size           _ZN7cutlass13device_kernelINS_4fmha6kernel28FmhaKernelTmaWarpSpecializedINS1_10collective30FmhaMainloopTmaWarpSpecializedINS_6half_tEffN4cute5tupleIJNS7_1CILi128EEENS9_ILi64EEESB_EEENS8_IJiNS9_ILi1EEENS8_IJiiEEEEEESF_SF_NS4_12CausalFusionEJNS2_6OptionILNS2_3TagE0ENS9_ILb1EEEEENSH_ILSI_2ESJ_EEEEENS4_15FmhaFwdEpilogueIS6_fNS8_IJSB_SB_SB_EEEEENS2_23PersistentTileSchedulerEJSK_SL_EEEEEvNT_6ParamsE,(.L_x_146 - _ZN7cutlass13device_kernelINS_4fmha6kernel28FmhaKernelTmaWarpSpecializedINS1_10collective30FmhaMainloopTmaWarpSpecializedINS_6half_tEffN4cute5tupleIJNS7_1CILi128EEENS9_ILi64EEESB_EEENS8_IJiNS9_ILi1EEENS8_IJiiEEEEEESF_SF_NS4_12CausalFusionEJNS2_6OptionILNS2_3TagE0ENS9_ILb1EEEEENSH_ILSI_2ESJ_EEEEENS4_15FmhaFwdEpilogueIS6_fNS8_IJSB_SB_SB_EEEEENS2_23PersistentTileSchedulerEJSK_SL_EEEEEvNT_6ParamsE)
        .other          _ZN7cutlass13device_kernelINS_4fmha6kernel28FmhaKernelTmaWarpSpecializedINS1_10collective30FmhaMainloopTmaWarpSpecializedINS_6half_tEffN4cute5tupleIJNS7_1CILi128EEENS9_ILi64EEESB_EEENS8_IJiNS9_ILi1EEENS8_IJiiEEEEEESF_SF_NS4_12CausalFusionEJNS2_6OptionILNS2_3TagE0ENS9_ILb1EEEEENSH_ILSI_2ESJ_EEEEENS4_15FmhaFwdEpilogueIS6_fNS8_IJSB_SB_SB_EEEEENS2_23PersistentTileSchedulerEJSK_SL_EEEEEvNT_6ParamsE,@"STO_CUDA_ENTRY STV_DEFAULT"
_ZN7cutlass13device_kernelINS_4fmha6kernel28FmhaKernelTmaWarpSpecializedINS1_10collective30FmhaMainloopTmaWarpSpecializedINS_6half_tEffN4cute5tupleIJNS7_1CILi128EEENS9_ILi64EEESB_EEENS8_IJiNS9_ILi1EEENS8_IJiiEEEEEESF_SF_NS4_12CausalFusionEJNS2_6OptionILNS2_3TagE0ENS9_ILb1EEEEENSH_ILSI_2ESJ_EEEEENS4_15FmhaFwdEpilogueIS6_fNS8_IJSB_SB_SB_EEEEENS2_23PersistentTileSchedulerEJSK_SL_EEEEEvNT_6ParamsE:
[----:B------:R-:W1:Y:S01]  /*0000*/  LDC R1, c[0x0][0x28] ;  /* 0x00000a00ff017b82 */ /* 0x000e620000000800 */
[----:B------:R-:W2:Y:S07]  /*0010*/  S2R R2, SR_TID.X ;  /* 0x0000000000027919 */ /* 0x000eae0000002100 */
[----:B------:R-:W3:Y:S01]  /*0020*/  S2UR UR6, SR_CTAID.X ;  /* 0x00000000000679c3 */ /* 0x000ee20000002500 */
[----:B------:R-:W-:Y:S01]  /*0030*/  ELECT P1, URZ, PT ;  /* 0x00000000003f782f */ /* 0x000fe20003820000 */
[----:B------:R-:W-:Y:S01]  /*0040*/  BSSY B0, `(.L_x_0) ;  /* 0x0000018000007945 */ /* 0x000fe20003800000 */
[----:B---3--:R-:W-:Y:S01]  /*0050*/  IMAD.U32 R17, RZ, RZ, UR6 ;  /* 0x00000006ff117e24 */ /* 0x008fe2000f8e00ff */
[----:B--2---:R-:W-:-:S05]  /*0060*/  SHF.R.U32.HI R0, RZ, 0x5, R2 ;  /* 0x00000005ff007819 */ /* 0x004fca0000011602 */
[----:B------:R-:W2:Y:S02]  /*0070*/  SHFL.IDX PT, R3, R0, RZ, 0x1f ;  /* 0x00001fff00037589 */ /* 0x000ea400000e0000 */
[----:B--2---:R-:W-:Y:S02]  /*0080*/  R2UR UR4, R3 ;  /* 0x00000000030472ca */ /* 0x004fe400000e0000 */
[----:B------:R-:W-:-:S06]  /*0090*/  SHF.R.U32.HI R3, RZ, 0x7, R2 ;  /* 0x00000007ff037819 */ /* 0x000fcc0000011602 */
[----:B------:R-:W2:Y:S05]  /*00a0*/  SHFL.IDX PT, R3, R3, RZ, 0x1f ;  /* 0x00001fff03037589 */ /* 0x000eaa00000e0000 */
[----:B------:R-:W-:Y:S02]  /*00b0*/  USHF.R.S32.HI UR5, URZ, 0x1f, UR4 ;  /* 0x0000001f3f057899 */ /* 0x000fe40008011404 */
[----:B------:R-:W-:Y:S02]  /*00c0*/  ISETP.EQ.AND P2, PT, RZ, UR4, P1 ;  /* 0x00000004ff007c0c */ /* 0x000fe40008f42270 */
[----:B------:R-:W-:-:S04]  /*00d0*/  ULEA.HI UR5, UR5, UR4, URZ, 0x2 ;  /* 0x0000000405057291 */ /* 0x000fc8000f8f103f */
[----:B------:R-:W-:-:S04]  /*00e0*/  ULOP3.LUT UR5, UR5, 0xfffffffc, URZ, 0xc0, !UPT ;  /* 0xfffffffc05057892 */ /* 0x000fc8000f8ec03f */
[----:B------:R-:W-:-:S03]  /*00f0*/  UIADD3 UR5, UR4, -UR5, URZ ;  /* 0x8000000504057290 */ /* 0x000fc6000fffe03f */
[----:B-1----:R-:W-:Y:S09]  /*0100*/  @!P2 BRA `(.L_x_1) ;  /* 0x00000000002ca947 */ /* 0x002ff20003800000 */
[----:B------:R-:W-:Y:S02]  /*0110*/  ULDC.64 UR6, c[0x0][0x198] ;  /* 0x0000660000067ab9 */ /* 0x000fe40000000a00 */
[----:B------:R-:W-:Y:S02]  /*0120*/  UIADD3 UR8, UP0, UR6, 0xf0, URZ ;  /* 0x000000f006087890 */ /* 0x000fe4000ff1e03f */
[----:B------:R-:W-:Y:S02]  /*0130*/  UIADD3 UR10, UP1, UR6, 0x1f0, URZ ;  /* 0x000001f0060a7890 */ /* 0x000fe4000ff3e03f */
[----:B------:R-:W-:Y:S02]  /*0140*/  UIADD3 UR6, UP2, UR6, 0x2f0, URZ ;  /* 0x000002f006067890 */ /* 0x000fe4000ff5e03f */
[----:B------:R-:W-:Y:S02]  /*0150*/  UIADD3.X UR9, URZ, UR7, URZ, UP0, !UPT ;  /* 0x000000073f097290 */ /* 0x000fe400087fe43f */
[----:B------:R-:W-:-:S02]  /*0160*/  UIADD3.X UR11, URZ, UR7, URZ, UP1, !UPT ;  /* 0x000000073f0b7290 */ /* 0x000fc40008ffe43f */
[----:B------:R-:W-:-:S05]  /*0170*/  UIADD3.X UR7, URZ, UR7, URZ, UP2, !UPT ;  /* 0x000000073f077290 */ /* 0x000fca00097fe43f */
[----:B------:R1:W-:Y:S02]  /*0180*/  UTMACCTL.PF [UR8] ;  /* 0x00000000080079b9 */ /* 0x0003e40008040000 */
[----:B------:R1:W-:Y:S02]  /*0190*/  UTMACCTL.PF [UR10] ;  /* 0x000000000a0079b9 */ /* 0x0003e40008040000 */
[----:B------:R1:W-:Y:S02]  /*01a0*/  UTMACCTL.PF [UR6] ;  /* 0x00000000060079b9 */ /* 0x0003e40008040000 */
[----:B-1----:R-:W-:Y:S01]  /*01b0*/  NOP ;  /* 0x0000000000007918 */ /* 0x002fe20000000000 */
.L_x_1:
[----:B------:R-:W-:Y:S05]  /*01c0*/  BSYNC B0 ;  /* 0x0000000000007941 */ /* 0x000fea0003800000 */
.L_x_0:
[----:B------:R-:W1:Y:S01]  /*01d0*/  SHFL.IDX PT, R4, R0, RZ, 0x1f ;  /* 0x00001fff00047589 */ /* 0x000e6200000e0000 */
[----:B--2---:R-:W-:Y:S01]  /*01e0*/  R2UR UR49, R3 ;  /* 0x00000000033172ca */ /* 0x004fe200000e0000 */
[----:B------:R-:W-:Y:S02]  /*01f0*/  UISETP.NE.AND UP0, UPT, UR5, 0x1, UPT ;  /* 0x000000010500788c */ /* 0x000fe4000bf05270 */
[----:B------:R-:W-:-:S10]  /*0200*/  UISETP.NE.AND UP1, UPT, UR5, 0x2, UPT ;  /* 0x000000020500788c */ /* 0x000fd4000bf25270 */
[----:B------:R-:W-:Y:S02]  /*0210*/  UIADD3 UR10, UR49, -0x1, URZ ;  /* 0xffffffff310a7890 */ /* 0x000fe4000fffe03f */
[----:B------:R-:W-:Y:S02]  /*0220*/  UISETP.EQ.AND UP2, UPT, UR49, URZ, !UP0 ;  /* 0x0000003f3100728c */ /* 0x000fe4000c742270 */
[----:B------:R-:W-:Y:S02]  /*0230*/  UISETP.EQ.AND UP3, UPT, UR49, URZ, !UP1 ;  /* 0x0000003f3100728c */ /* 0x000fe4000cf62270 */
[----:B------:R-:W-:Y:S02]  /*0240*/  UISETP.GE.U32.AND UP4, UPT, UR10, 0x4, UPT ;  /* 0x000000040a00788c */ /* 0x000fe4000bf86070 */
[----:B------:R-:W-:Y:S01]  /*0250*/  USEL UR48, URZ, 0x1, !UP2 ;  /* 0x000000013f307887 */ /* 0x000fe2000d000000 */
[----:B-1----:R-:W-:Y:S01]  /*0260*/  ISETP.NE.AND P0, PT, R4, RZ, PT ;  /* 0x000000ff0400720c */ /* 0x002fe20003f05270 */
[----:B------:R-:W-:Y:S01]  /*0270*/  USEL UR47, URZ, 0x1, !UP3 ;  /* 0x000000013f2f7887 */ /* 0x000fe2000d800000 */
[----:B------:R-:W-:Y:S01]  /*0280*/  IMAD.U32 R4, RZ, RZ, UR5 ;  /* 0x00000005ff047e24 */ /* 0x000fe2000f8e00ff */
[----:B------:R-:W-:-:S02]  /*0290*/  USEL UR48, UR48, 0x2, UP4 ;  /* 0x0000000230307887 */ /* 0x000fc4000a000000 */
[----:B------:R-:W-:-:S08]  /*02a0*/  USEL UR47, UR47, 0x2, UP4 ;  /* 0x000000022f2f7887 */ /* 0x000fd0000a000000 */
[----:B------:R-:W-:Y:S05]  /*02b0*/  @P0 BRA `(.L_x_2) ;  /* 0x0000000000480947 */ /* 0x000fea0003800000 */
[----:B------:R-:W1:Y:S01]  /*02c0*/  S2UR UR8, SR_CgaCtaId ;  /* 0x00000000000879c3 */ /* 0x000e620000008800 */
[----:B------:R-:W-:Y:S01]  /*02d0*/  UMOV UR4, 0x400 ;  /* 0x0000040000047882 */ /* 0x000fe20000000000 */
[----:B------:R-:W-:Y:S01]  /*02e0*/  UMOV UR5, 0x1 ;  /* 0x0000000100057882 */ /* 0x000fe20000000000 */
[----:B------:R-:W-:Y:S01]  /*02f0*/  UMOV UR6, 0x80 ;  /* 0x0000008000067882 */ /* 0x000fe20000000000 */
[----:B------:R-:W-:Y:S01]  /*0300*/  ELECT P0, URZ, PT ;  /* 0x00000000003f782f */ /* 0x000fe20003800000 */
[----:B------:R-:W-:-:S04]  /*0310*/  UIADD3 UR6, -UR6, 0x100000, URZ ;  /* 0x0010000006067890 */ /* 0x000fc8000fffe13f */
[----:B------:R-:W-:Y:S02]  /*0320*/  USHF.L.U32 UR7, UR6, 0xb, URZ ;  /* 0x0000000b06077899 */ /* 0x000fe4000800063f */
[----:B------:R-:W-:Y:S02]  /*0330*/  USHF.L.U32 UR6, UR6, 0x1, URZ ;  /* 0x0000000106067899 */ /* 0x000fe4000800063f */
[----:B-1----:R-:W-:Y:S02]  /*0340*/  ULEA UR8, UR8, UR4, 0x18 ;  /* 0x0000000408087291 */ /* 0x002fe4000f8ec03f */
[----:B------:R-:W-:-:S04]  /*0350*/  UIADD3 UR4, -UR5, 0x100000, URZ ;  /* 0x0010000005047890 */ /* 0x000fc8000fffe13f */
[----:B------:R-:W-:Y:S02]  /*0360*/  USHF.L.U32 UR5, UR4, 0xb, URZ ;  /* 0x0000000b04057899 */ /* 0x000fe4000800063f */
[----:B------:R-:W-:Y:S01]  /*0370*/  USHF.L.U32 UR4, UR4, 0x1, URZ ;  /* 0x0000000104047899 */ /* 0x000fe2000800063f */
[----:B------:R-:W1:Y:S11]  /*0380*/  FENCE.VIEW.ASYNC.S ;  /* 0x00000000000073c6 */ /* 0x000e760000000000 */
[----:B-1----:R1:W2:Y:S01]  /*0390*/  SYNCS.EXCH.64 URZ, [UR8+0x12450], UR4 ;  /* 0x01245004083f75b2 */ /* 0x0022a20008000100 */
[----:B------:R1:W3:Y:S01]  /*03a0*/  SYNCS.EXCH.64 URZ, [UR8+0x12460], UR6 ;  /* 0x01246006083f75b2 */ /* 0x0002e20008000100 */
[----:B------:R1:W4:Y:S01]  /*03b0*/  SYNCS.EXCH.64 URZ, [UR8+0x12458], UR4 ;  /* 0x01245804083f75b2 */ /* 0x0003220008000100 */
[----:B------:R1:W1:Y:S01]  /*03c0*/  SYNCS.EXCH.64 URZ, [UR8+0x12468], UR6 ;  /* 0x01246806083f75b2 */ /* 0x0002620008000100 */
[----:B------:R-:W-:Y:S01]  /*03d0*/  NOP ;  /* 0x0000000000007918 */ /* 0x000fe20000000000 */
.L_x_2:
[----:B------:R-:W5:Y:S01]  /*03e0*/  SHFL.IDX PT, R3, R0, RZ, 0x1f ;  /* 0x00001fff00037589 */ /* 0x000f6200000e0000 */
[----:B------:R-:W-:Y:S01]  /*03f0*/  NOP ;  /* 0x0000000000007918 */ /* 0x000fe20000000000 */
[----:B-----5:R-:W-:-:S13]  /*0400*/  ISETP.NE.AND P0, PT, R3, RZ, PT ;  /* 0x000000ff0300720c */ /* 0x020fda0003f05270 */
[----:B------:R-:W-:Y:S05]  /*0410*/  @P0 BRA `(.L_x_3) ;  /* 0x0000000000600947 */ /* 0x000fea0003800000 */
[----:B-1----:R-:W1:Y:S01]  /*0420*/  S2UR UR5, SR_CgaCtaId ;  /* 0x00000000000579c3 */ /* 0x002e620000008800 */
[----:B------:R-:W-:Y:S01]  /*0430*/  UMOV UR4, 0x400 ;  /* 0x0000040000047882 */ /* 0x000fe20000000000 */
[----:B------:R-:W-:Y:S01]  /*0440*/  UMOV UR6, 0x1 ;  /* 0x0000000100067882 */ /* 0x000fe20000000000 */
[----:B------:R-:W-:Y:S01]  /*0450*/  UMOV UR9, 0x100 ;  /* 0x0000010000097882 */ /* 0x000fe20000000000 */
[----:B------:R-:W-:-:S04]  /*0460*/  UIADD3 UR6, -UR6, 0x100000, URZ ;  /* 0x0010000006067890 */ /* 0x000fc8000fffe13f */
[----:B------:R-:W-:Y:S02]  /*0470*/  USHF.L.U32 UR7, UR6, 0xb, URZ ;  /* 0x0000000b06077899 */ /* 0x000fe4000800063f */
[----:B------:R-:W-:Y:S01]  /*0480*/  USHF.L.U32 UR6, UR6, 0x1, URZ ;  /* 0x0000000106067899 */ /* 0x000fe2000800063f */
[----:B------:R-:W-:Y:S01]  /*0490*/  ELECT P0, URZ, PT ;  /* 0x00000000003f782f */ /* 0x000fe20003800000 */
[----:B-1----:R-:W-:Y:S02]  /*04a0*/  ULEA UR8, UR5, UR4, 0x18 ;  /* 0x0000000405087291 */ /* 0x002fe4000f8ec03f */
[----:B------:R-:W-:-:S04]  /*04b0*/  UIADD3 UR4, -UR9, 0x100000, URZ ;  /* 0x0010000009047890 */ /* 0x000fc8000fffe13f */
[----:B------:R-:W-:Y:S02]  /*04c0*/  USHF.L.U32 UR5, UR4, 0xb, URZ ;  /* 0x0000000b04057899 */ /* 0x000fe4000800063f */
[----:B------:R-:W-:Y:S01]  /*04d0*/  USHF.L.U32 UR4, UR4, 0x1, URZ ;  /* 0x0000000104047899 */ /* 0x000fe2000800063f */
[----:B------:R-:W1:Y:S03]  /*04e0*/  FENCE.VIEW.ASYNC.S ;  /* 0x00000000000073c6 */ /* 0x000e660000000000 */
[----:B-1----:R1:W1:Y:S08]  /*04f0*/  SYNCS.EXCH.64 URZ, [UR8+0x12400], UR6 ;  /* 0x01240006083f75b2 */ /* 0x0022700008000100 */
[----:B------:R1:W1:Y:S01]  /*0500*/  SYNCS.EXCH.64 URZ, [UR8+0x12428], UR4 ;  /* 0x01242804083f75b2 */ /* 0x0002620008000100 */
        /* <DEDUP_REMOVED lines=8> */
[----:B------:R-:W-:Y:S01]  /*0590*/  NOP ;  /* 0x0000000000007918 */ /* 0x000fe20000000000 */
.L_x_3:
        /* <DEDUP_REMOVED lines=21> */
[----:B------:R-:W-:Y:S01]  /*06f0*/  NOP ;  /* 0x0000000000007918 */ /* 0x000fe20000000000 */
.L_x_4:
[----:B------:R-:W5:Y:S01]  /*0700*/  SHFL.IDX PT, R3, R0, RZ, 0x1f ;  /* 0x00001fff00037589 */ /* 0x000f6200000e0000 */
[----:B------:R-:W-:Y:S01]  /*0710*/  ELECT P0, URZ, PT ;  /* 0x00000000003f782f */ /* 0x000fe20003800000 */
[----:B------:R-:W-:Y:S01]  /*0720*/  NOP ;  /* 0x0000000000007918 */ /* 0x000fe20000000000 */
[----:B-1----:R-:W-:Y:S02]  /*0730*/  UMOV UR4, 0x80 ;  /* 0x0000008000047882 */ /* 0x002fe40000000000 */
[C---:B-----5:R-:W-:Y:S02]  /*0740*/  ISETP.NE.OR P0, PT, R3.reuse, RZ, !P0 ;  /* 0x000000ff0300720c */ /* 0x060fe40004705670 */
[----:B------:R-:W-:-:S11]  /*0750*/  ISETP.NE.AND P3, PT, R3, RZ, PT ;  /* 0x000000ff0300720c */ /* 0x000fd60003f65270 */
[----:B------:R-:W-:Y:S01]  /*0760*/  VOTEU.ALL UP2, P0 ;  /* 0x00000000003f7886 */ /* 0x000fe20000040000 */
[----:B------:R-:W-:Y:S01]  /*0770*/  VOTEU.ALL UP3, P0 ;  /* 0x00000000003f7886 */ /* 0x000fe20000060000 */
[----:B------:R-:W-:Y:S01]  /*0780*/  VOTEU.ALL UP4, P0 ;  /* 0x00000000003f7886 */ /* 0x000fe20000080000 */
[----:B------:R-:W-:Y:S02]  /*0790*/  VOTEU.ALL UP5, P0 ;  /* 0x00000000003f7886 */ /* 0x000fe400000a0000 */
[----:B------:R-:W1:Y:S01]  /*07a0*/  @!UP2 S2UR UR7, SR_CgaCtaId ;  /* 0x000000000007a9c3 */ /* 0x000e620000008800 */
[----:B------:R-:W-:Y:S01]  /*07b0*/  @!UP2 UMOV UR6, 0x400 ;  /* 0x000004000006a882 */ /* 0x000fe20000000000 */
[----:B------:R-:W-:-:S04]  /*07c0*/  @!UP2 UIADD3 UR4, -UR4, 0x100000, URZ ;  /* 0x001000000404a890 */ /* 0x000fc8000fffe13f */
[----:B------:R-:W-:Y:S02]  /*07d0*/  @!UP2 USHF.L.U32 UR5, UR4, 0xb, URZ ;  /* 0x0000000b0405a899 */ /* 0x000fe4000800063f */
[----:B------:R-:W-:Y:S02]  /*07e0*/  @!UP2 USHF.L.U32 UR4, UR4, 0x1, URZ ;  /* 0x000000010404a899 */ /* 0x000fe4000800063f */
[----:B-1----:R-:W-:Y:S01]  /*07f0*/  @!UP2 ULEA UR6, UR7, UR6, 0x18 ;  /* 0x000000060706a291 */ /* 0x002fe2000f8ec03f */
[----:B------:R-:W-:Y:S01]  /*0800*/  VOTEU.ALL UP2, P0 ;  /* 0x00000000003f7886 */ /* 0x000fe20000040000 */
[----:B------:R-:W1:Y:S10]  /*0810*/  FENCE.VIEW.ASYNC.S ;  /* 0x00000000000073c6 */ /* 0x000e740000000000 */
[----:B-1----:R1:W1:Y:S01]  /*0820*/  @!UP2 SYNCS.EXCH.64 URZ, [UR6+0x12490], UR4 ;  /* 0x01249004063fa5b2 */ /* 0x0022620008000100 */
[----:B------:R1:W1:Y:S01]  /*0830*/  @!UP3 SYNCS.EXCH.64 URZ, [UR6+0x12498], UR4 ;  /* 0x01249804063fb5b2 */ /* 0x0002620008000100 */
[----:B------:R1:W1:Y:S01]  /*0840*/  @!UP4 SYNCS.EXCH.64 URZ, [UR6+0x124a0], UR4 ;  /* 0x0124a004063fc5b2 */ /* 0x0002620008000100 */
[----:B------:R1:W1:Y:S01]  /*0850*/  @!UP5 SYNCS.EXCH.64 URZ, [UR6+0x124a8], UR4 ;  /* 0x0124a804063fd5b2 */ /* 0x0002620008000100 */
[----:B------:R-:W-:Y:S01]  /*0860*/  NOP ;  /* 0x0000000000007918 */ /* 0x000fe20000000000 */
[----:B------:R-:W-:Y:S05]  /*0870*/  @P3 BRA `(.L_x_5) ;  /* 0x0000000000483947 */ /* 0x000fea0003800000 */
[----:B-1----:R-:W1:Y:S01]  /*0880*/  S2UR UR5, SR_CgaCtaId ;  /* 0x00000000000579c3 */ /* 0x002e620000008800 */
[----:B------:R-:W-:Y:S01]  /*0890*/  UMOV UR4, 0x400 ;  /* 0x0000040000047882 */ /* 0x000fe20000000000 */
[----:B------:R-:W-:Y:S01]  /*08a0*/  UMOV UR6, 0x20 ;  /* 0x0000002000067882 */ /* 0x000fe20000000000 */
[----:B------:R-:W-:Y:S01]  /*08b0*/  UMOV UR7, 0x80 ;  /* 0x0000008000077882 */ /* 0x000fe20000000000 */
[----:B------:R-:W-:Y:S01]  /*08c0*/  ELECT P0, URZ, PT ;  /* 0x00000000003f782f */ /* 0x000fe20003800000 */
[----:B-1----:R-:W-:Y:S02]  /*08d0*/  ULEA UR8, UR5, UR4, 0x18 ;  /* 0x0000000405087291 */ /* 0x002fe4000f8ec03f */
[----:B------:R-:W-:-:S04]  /*08e0*/  UIADD3 UR4, -UR6, 0x100000, URZ ;  /* 0x0010000006047890 */ /* 0x000fc8000fffe13f */
[----:B------:R-:W-:Y:S02]  /*08f0*/  USHF.L.U32 UR5, UR4, 0xb, URZ ;  /* 0x0000000b04057899 */ /* 0x000fe4000800063f */
[----:B------:R-:W-:Y:S02]  /*0900*/  USHF.L.U32 UR4, UR4, 0x1, URZ ;  /* 0x0000000104047899 */ /* 0x000fe4000800063f */
        /* <DEDUP_REMOVED lines=9> */
.L_x_5:
[----:B------:R-:W-:Y:S01]  /*09a0*/  VOTEU.ANY UP2, P2 ;  /* 0x00000000003f7886 */ /* 0x000fe20001040100 */
[----:B-1----:R-:W-:Y:S01]  /*09b0*/  UMOV UR4, 0x40 ;  /* 0x0000004000047882 */ /* 0x002fe20000000000 */
[----:B------:R-:W-:Y:S01]  /*09c0*/  ISETP.NE.AND P3, PT, RZ, UR49, PT ;  /* 0x00000031ff007c0c */ /* 0x000fe2000bf65270 */
[----:B------:R-:W-:Y:S01]  /*09d0*/  NOP ;  /* 0x0000000000007918 */ /* 0x000fe20000000000 */
[----:B------:R-:W-:Y:S01]  /*09e0*/  ISETP.EQ.AND P0, PT, R4, 0x2, P1 ;  /* 0x000000020400780c */ /* 0x000fe20000f02270 */
[----:B------:R-:W1:Y:S01]  /*09f0*/  @UP2 S2UR UR7, SR_CgaCtaId ;  /* 0x00000000000729c3 */ /* 0x000e620000008800 */
[----:B------:R-:W-:Y:S01]  /*0a00*/  @UP2 UMOV UR6, 0x400 ;  /* 0x0000040000062882 */ /* 0x000fe20000000000 */
[----:B------:R-:W-:-:S04]  /*0a10*/  @UP2 UIADD3 UR4, -UR4, 0x100000, URZ ;  /* 0x0010000004042890 */ /* 0x000fc8000fffe13f */
[----:B------:R-:W-:Y:S02]  /*0a20*/  @UP2 USHF.L.U32 UR5, UR4, 0xb, URZ ;  /* 0x0000000b04052899 */ /* 0x000fe4000800063f */
[----:B------:R-:W-:Y:S02]  /*0a30*/  @UP2 USHF.L.U32 UR4, UR4, 0x1, URZ ;  /* 0x0000000104042899 */ /* 0x000fe4000800063f */
[----:B-1----:R-:W-:Y:S01]  /*0a40*/  @UP2 ULEA UR6, UR7, UR6, 0x18 ;  /* 0x0000000607062291 */ /* 0x002fe2000f8ec03f */
[----:B------:R-:W-:Y:S01]  /*0a50*/  VOTEU.ANY UP2, P2 ;  /* 0x00000000003f7886 */ /* 0x000fe20001040100 */
[----:B------:R-:W-:Y:S01]  /*0a60*/  ISETP.EQ.AND P2, PT, R4, 0x1, P1 ;  /* 0x000000010400780c */ /* 0x000fe20000f42270 */
[----:B------:R-:W1:Y:S09]  /*0a70*/  FENCE.VIEW.ASYNC.S ;  /* 0x00000000000073c6 */ /* 0x000e720000000000 */
[----:B-1----:R1:W2:Y:S01]  /*0a80*/  @UP2 SYNCS.EXCH.64 URZ, [UR6+0x124b0], UR4 ;  /* 0x0124b004063f25b2 */ /* 0x0022a20008000100 */
[----:B------:R-:W-:Y:S01]  /*0a90*/  NOP ;  /* 0x0000000000007918 */ /* 0x000fe20000000000 */
[----:B--234-:R-:W-:Y:S06]  /*0aa0*/  BAR.SYNC.DEFER_BLOCKING 0x0 ;  /* 0x0000000000007b1d */ /* 0x01cfec0000010000 */
[----:B------:R-:W-:Y:S05]  /*0ab0*/  @!P3 BRA `(.L_x_6) ;  /* 0x000000700000b947 */ /* 0x000fea0003800000 */
[----:B------:R-:W-:-:S06]  /*0ac0*/  UISETP.GT.U32.AND UP0, UPT, UR10, 0x3, UPT ;  /* 0x000000030a00788c */ /* 0x000fcc000bf04070 */
[----:B------:R-:W-:-:S13]  /*0ad0*/  PLOP3.LUT P0, PT, PT, PT, UP0, 0x80, 0x0 ;  /* 0x000000000000781c */ /* 0x000fda0003f0f008 */
[----:B-1----:R-:W-:Y:S05]  /*0ae0*/  @P0 EXIT ;  /* 0x000000000000094d */ /* 0x002fea0003800000 */
.L_x_7:
[----:B------:R-:W-:-:S08]  /*0af0*/  NOP ;  /* 0x0000000000007918 */ /* 0x000fd00000000000 */
[----:B------:R-:W1:Y:S02]  /*0b00*/  USETMAXREG.TRY_ALLOC.CTAPOOL UP0, 0xf0 ;  /* 0x000000f0000079c8 */ /* 0x000e640008000600 */
[----:B-1----:R-:W-:-:S13]  /*0b10*/  PLOP3.LUT P0, PT, PT, PT, UP0, 0x80, 0x0 ;  /* 0x000000000000781c */ /* 0x002fda0003f0f008 */
[----:B------:R-:W-:Y:S05]  /*0b20*/  @!P0 BRA `(.L_x_7) ;  /* 0xfffffffc00f08947 */ /* 0x000fea000383ffff */
[----:B------:R-:W-:Y:S02]  /*0b30*/  ULDC UR4, c[0x0][0xa00] ;  /* 0x0002800000047ab9 */ /* 0x000fe40000000800 */
[----:B------:R-:W-:-:S13]  /*0b40*/  ISETP.GE.AND P0, PT, R17, UR4, PT ;  /* 0x0000000411007c0c */ /* 0x000fda000bf06270 */
[----:B------:R-:W-:Y:S05]  /*0b50*/  @P0 EXIT ;  /* 0x000000000000094d */ /* 0x000fea0003800000 */
[----:B------:R-:W-:Y:S01]  /*0b60*/  SHF.R.S32.HI R3, RZ, 0x1f, R2 ;  /* 0x0000001fff037819 */ /* 0x000fe20000011402 */
[----:B------:R-:W1:Y:S01]  /*0b70*/  S2UR UR4, SR_CgaCtaId ;  /* 0x00000000000479c3 */ /* 0x000e620000008800 */
[----:B------:R-:W-:Y:S01]  /*0b80*/  UMOV UR45, 0x400 ;  /* 0x00000400002d7882 */ /* 0x000fe20000000000 */
[----:B------:R-:W-:Y:S01]  /*0b90*/  UISETP.NE.AND UP0, UPT, UR49, 0x1, UPT ;  /* 0x000000013100788c */ /* 0x000fe2000bf05270 */
[----:B------:R-:W-:Y:S01]  /*0ba0*/  LEA.HI R3, R3, R2, RZ, 0x7 ;  /* 0x0000000203037211 */ /* 0x000fe200078f38ff */
[----:B------:R-:W-:Y:S01]  /*0bb0*/  IMAD.MOV.U32 R22, RZ, RZ, RZ ;  /* 0x000000ffff167224 */ /* 0x000fe200078e00ff */
[----:B------:R-:W-:Y:S02]  /*0bc0*/  ULOP3.LUT UR46, UR48, 0x1, URZ, 0xfc, !UPT ;  /* 0x00000001302e7892 */ /* 0x000fe4000f8efc3f */
[----:B------:R-:W-:Y:S01]  /*0bd0*/  LOP3.LUT R3, R3, 0xffffff80, RZ, 0xc0, !PT ;  /* 0xffffff8003037812 */ /* 0x000fe200078ec0ff */
[----:B------:R-:W-:Y:S02]  /*0be0*/  UP2UR UR5, UPR, URZ, 0x1 ;  /* 0x000000013f057883 */ /* 0x000fe40008000000 */
[----:B------:R-:W-:-:S02]  /*0bf0*/  USEL UR6, URZ, 0x1, UP0 ;  /* 0x000000013f067887 */ /* 0x000fc40008000000 */
[----:B------:R-:W-:Y:S01]  /*0c00*/  IMAD.IADD R3, R2, 0x1, -R3 ;  /* 0x0000000102037824 */ /* 0x000fe200078e0a03 */
[----:B------:R-:W-:Y:S01]  /*0c10*/  ULDC.64 UR50, c[0x0][0x198] ;  /* 0x0000660000327ab9 */ /* 0x000fe20000000a00 */
[----:B------:R-:W-:Y:S01]  /*0c20*/  UMOV UR39, URZ ;  /* 0x0000003f00277c82 */ /* 0x000fe20008000000 */
[----:B------:R-:W-:Y:S01]  /*0c30*/  UMOV UR38, URZ ;  /* 0x0000003f00267c82 */ /* 0x000fe20008000000 */
[----:B------:R-:W-:Y:S01]  /*0c40*/  IMAD.U32 R88, RZ, RZ, UR6 ;  /* 0x00000006ff587e24 */ /* 0x000fe2000f8e00ff */
[----:B------:R-:W-:Y:S01]  /*0c50*/  SHF.R.S32.HI R0, RZ, 0x1f, R3 ;  /* 0x0000001fff007819 */ /* 0x000fe20000011403 */
[----:B------:R-:W-:Y:S01]  /*0c60*/  UMOV UR37, URZ ;  /* 0x0000003f00257c82 */ /* 0x000fe20008000000 */
[----:B------:R-:W-:Y:S02]  /*0c70*/  ULDC.64 UR52, c[0x0][0x208] ;  /* 0x0000820000347ab9 */ /* 0x000fe40000000a00 */
[CC--:B------:R-:W-:Y:S02]  /*0c80*/  LEA.HI R4, R0.reuse, R3.reuse, RZ, 0x2 ;  /* 0x0000000300047211 */ /* 0x0c0fe400078f10ff */
[----:B------:R-:W-:Y:S01]  /*0c90*/  LEA.HI R0, R0, R3, RZ, 0x5 ;  /* 0x0000000300007211 */ /* 0x000fe200078f28ff */
[----:B-1----:R-:W-:Y:S01]  /*0ca0*/  ULEA UR45, UR4, UR45, 0x18 ;  /* 0x0000002d042d7291 */ /* 0x002fe2000f8ec03f */
[----:B------:R-:W-:-:S02]  /*0cb0*/  SHF.R.S32.HI R5, RZ, 0x2, R4 ;  /* 0x00000002ff057819 */ /* 0x000fc40000011404 */
[----:B------:R-:W-:Y:S01]  /*0cc0*/  SHF.R.S32.HI R6, RZ, 0x1f, R4 ;  /* 0x0000001fff067819 */ /* 0x000fe20000011404 */
[----:B------:R-:W-:Y:S01]  /*0cd0*/  UIADD3 UR4, UR45, 0x4000, URZ ;  /* 0x000040002d047890 */ /* 0x000fe2000fffe03f */
[----:B------:R-:W-:Y:S01]  /*0ce0*/  LOP3.LUT R4, R4, 0x7ffffffc, RZ, 0xc0, !PT ;  /* 0x7ffffffc04047812 */ /* 0x000fe200078ec0ff */
[----:B------:R-:W-:Y:S01]  /*0cf0*/  USHF.R.U32.HI UR5, URZ, 0x4, UR45 ;  /* 0x000000043f057899 */ /* 0x000fe2000801162d */
[----:B------:R-:W-:Y:S01]  /*0d00*/  LEA.HI R6, R6, R5, RZ, 0x3 ;  /* 0x0000000506067211 */ /* 0x000fe200078f18ff */
[----:B------:R-:W-:Y:S01]  /*0d10*/  USHF.R.U32.HI UR4, URZ, 0x4, UR4 ;  /* 0x000000043f047899 */ /* 0x000fe20008011604 */
[----:B------:R-:W-:Y:S01]  /*0d20*/  SHF.R.S32.HI R0, RZ, 0x5, R0 ;  /* 0x00000005ff007819 */ /* 0x000fe20000011400 */
[----:B------:R-:W-:Y:S01]  /*0d30*/  ULOP3.LUT UR5, UR5, 0x3fff, URZ, 0xc0, !UPT ;  /* 0x00003fff05057892 */ /* 0x000fe2000f8ec03f */
[----:B------:R-:W-:Y:S01]  /*0d40*/  LOP3.LUT R6, R6, 0xfffffff8, RZ, 0xc0, !PT ;  /* 0xfffffff806067812 */ /* 0x000fe200078ec0ff */
[----:B------:R-:W-:Y:S01]  /*0d50*/  ULOP3.LUT UR44, UR4, 0x3fff, URZ, 0xc0, !UPT ;  /* 0x00003fff042c7892 */ /* 0x000fe2000f8ec03f */
[----:B------:R-:W-:Y:S01]  /*0d60*/  IADD3 R4, R3, -R4, RZ ;  /* 0x8000000403047210 */ /* 0x000fe20007ffe0ff */
[----:B------:R-:W-:-:S02]  /*0d70*/  ULOP3.LUT UR43, UR5, 0x10000, URZ, 0xfc, !UPT ;  /* 0x00010000052b7892 */ /* 0x000fc4000f8efc3f */
[----:B------:R-:W-:Y:S01]  /*0d80*/  IMAD.IADD R5, R5, 0x1, -R6 ;  /* 0x0000000105057824 */ /* 0x000fe200078e0a06 */
[----:B------:R-:W-:Y:S01]  /*0d90*/  ULOP3.LUT UR42, UR44, 0x10000, URZ, 0xfc, !UPT ;  /* 0x000100002c2a7892 */ /* 0x000fe2000f8efc3f */
[----:B------:R-:W-:Y:S02]  /*0da0*/  IMAD.SHL.U32 R18, R4, 0x2, RZ ;  /* 0x0000000204127824 */ /* 0x000fe400078e00ff */
[----:B------:R-:W-:-:S09]  /*0db0*/  IMAD R16, R0, 0x10, R5 ;  /* 0x0000001000107824 */ /* 0x000fd200078e0205 */
.L_x_75:
[----:B------:R-:W-:Y:S01]  /*0dc0*/  ULDC UR8, c[0x0][0xa04] ;  /* 0x0002810000087ab9 */ /* 0x000fe20000000800 */
[----:B------:R-:W-:Y:S01]  /*0dd0*/  R2UR UR41, R17 ;  /* 0x00000000112972ca */ /* 0x000fe200000e0000 */
[----:B------:R-:W-:Y:S01]  /*0de0*/  UISETP.NE.AND UP0, UPT, UR8, 0x1, UPT ;  /* 0x000000010800788c */ /* 0x000fe2000bf05270 */
[----:B------:R-:W-:Y:S01]  /*0df0*/  ULDC UR4, c[0x0][0xa10] ;  /* 0x0002840000047ab9 */ /* 0x000fe20000000800 */
[----:B------:R-:W-:Y:S01]  /*0e00*/  ULDC UR36, c[0x0][0xa1c] ;  /* 0x0002870000247ab9 */ /* 0x000fe20000000800 */
[----:B------:R-:W-:Y:S02]  /*0e10*/  UISETP.NE.AND UP1, UPT, UR4, 0x1, UPT ;  /* 0x000000010400788c */ /* 0x000fe4000bf25270 */
[----:B------:R-:W-:-:S06]  /*0e20*/  UISETP.NE.AND UP2, UPT, UR49, 0x1, UPT ;  /* 0x000000013100788c */ /* 0x000fcc000bf45270 */
[----:B------:R-:W-:Y:S01]  /*0e30*/  @UP0 ULDC.64 UR6, c[0x0][0xa08] ;  /* 0x0002820000060ab9 */ /* 0x000fe20000000a00 */
[----:B------:R-:W-:Y:S01]  /*0e40*/  PLOP3.LUT P0, PT, PT, PT, UP2, 0x80, 0x0 ;  /* 0x000000000000781c */ /* 0x000fe20003f0f028 */
[----:B------:R-:W-:-:S03]  /*0e50*/  UIMAD.WIDE.U32 UR4, UR41, UR6, URZ ;  /* 0x00000006290472a5 */ /* 0x000fc6000f8e003f */
[----:B------:R-:W-:Y:S01]  /*0e60*/  @UP1 ULDC UR6, c[0x0][0xa18] ;  /* 0x0002860000061ab9 */ /* 0x000fe20000000800 */
[----:B------:R-:W-:Y:S02]  /*0e70*/  @UP0 USHF.R.U32.HI UR41, URZ, UR7, UR5 ;  /* 0x000000073f290299 */ /* 0x000fe40008011605 */
[----:B------:R-:W-:Y:S01]  /*0e80*/  UISETP.NE.AND UP0, UPT, UR36, 0x1, UPT ;  /* 0x000000012400788c */ /* 0x000fe2000bf05270 */
[----:B------:R-:W-:Y:S02]  /*0e90*/  @UP1 ULDC UR4, c[0x0][0xa14] ;  /* 0x0002850000041ab9 */ /* 0x000fe40000000800 */
[----:B------:R-:W-:Y:S02]  /*0ea0*/  UIMAD.WIDE.U32 UR4, UR41, UR4, URZ ;  /* 0x00000004290472a5 */ /* 0x000fe4000f8e003f */
[----:B------:R-:W-:Y:S01]  /*0eb0*/  IADD3 R0, RZ, -UR41, RZ ;  /* 0x80000029ff007c10 */ /* 0x000fe2000fffe0ff */
[----:B------:R-:W-:Y:S01]  /*0ec0*/  UMOV UR40, UR41 ;  /* 0x0000002900287c82 */ /* 0x000fe20008000000 */
[----:B------:R-:W-:-:S03]  /*0ed0*/  @UP1 USHF.R.U32.HI UR40, URZ, UR6, UR5 ;  /* 0x000000063f281299 */ /* 0x000fc60008011605 */
[----:B------:R-:W-:Y:S01]  /*0ee0*/  IMAD R0, R0, UR8, R17 ;  /* 0x0000000800007c24 */ /* 0x000fe2000f8e0211 */
[----:B------:R-:W-:Y:S02]  /*0ef0*/  @UP0 ULDC.64 UR6, c[0x0][0xa20] ;  /* 0x0002880000060ab9 */ /* 0x000fe40000000a00 */
[----:B------:R-:W-:-:S03]  /*0f00*/  UIMAD.WIDE.U32 UR4, UR40, UR6, URZ ;  /* 0x00000006280472a5 */ /* 0x000fc6000f8e003f */
[----:B------:R-:W-:Y:S01]  /*0f10*/  UMOV UR6, UR40 ;  /* 0x0000002800067c82 */ /* 0x000fe20008000000 */
[----:B------:R-:W-:-:S04]  /*0f20*/  @UP0 USHF.R.U32.HI UR6, URZ, UR7, UR5 ;  /* 0x000000073f060299 */ /* 0x000fc80008011605 */
[----:B------:R-:W-:-:S04]  /*0f30*/  UIADD3 UR4, -UR6, URZ, URZ ;  /* 0x0000003f06047290 */ /* 0x000fc8000fffe13f */
[----:B------:R-:W-:Y:S01]  /*0f40*/  UIMAD UR36, UR36, UR4, UR40 ;  /* 0x00000004242472a4 */ /* 0x000fe2000f8e0228 */
[----:B-1----:R-:W-:Y:S11]  /*0f50*/  @!P0 BRA `(.L_x_8) ;  /* 0x0000000000688947 */ /* 0x002ff60003800000 */
[----:B------:R-:W-:-:S06]  /*0f60*/  UISETP.NE.AND UP0, UPT, UR49, 0x2, UPT ;  /* 0x000000023100788c */ /* 0x000fcc000bf05270 */
[----:B------:R-:W-:-:S13]  /*0f70*/  PLOP3.LUT P1, PT, PT, PT, UP0, 0x80, 0x0 ;  /* 0x000000000000781c */ /* 0x000fda0003f2f008 */
[----:B------:R-:W-:Y:S05]  /*0f80*/  @!P1 BRA `(.L_x_9) ;  /* 0x0000000000449947 */ /* 0x000fea0003800000 */
[----:B------:R-:W-:-:S06]  /*0f90*/  UISETP.NE.AND UP0, UPT, UR49, 0x3, UPT ;  /* 0x000000033100788c */ /* 0x000fcc000bf05270 */
[----:B------:R-:W-:-:S13]  /*0fa0*/  PLOP3.LUT P1, PT, PT, PT, UP0, 0x80, 0x0 ;  /* 0x000000000000781c */ /* 0x000fda0003f2f008 */
[----:B------:R-:W-:Y:S05]  /*0fb0*/  @!P1 BRA `(.L_x_10) ;  /* 0x0000000000249947 */ /* 0x000fea0003800000 */
[----:B------:R-:W-:-:S06]  /*0fc0*/  UISETP.NE.AND UP0, UPT, UR49, 0x4, UPT ;  /* 0x000000043100788c */ /* 0x000fcc000bf05270 */
[----:B------:R-:W-:-:S13]  /*0fd0*/  PLOP3.LUT P1, PT, PT, PT, UP0, 0x80, 0x0 ;  /* 0x000000000000781c */ /* 0x000fda0003f2f008 */
[----:B------:R-:W-:Y:S05]  /*0fe0*/  @P1 BRA `(.L_x_11) ;  /* 0x0000000000541947 */ /* 0x000fea0003800000 */
[----:B------:R-:W-:Y:S02]  /*0ff0*/  UIADD3 UR4, UR39, -0x1, URZ ;  /* 0xffffffff27047890 */ /* 0x000fe4000fffe03f */
[----:B------:R-:W-:Y:S02]  /*1000*/  ULOP3.LUT UR39, UR39, 0x1, URZ, 0xc, !UPT ;  /* 0x0000000127277892 */ /* 0x000fe4000f8e0c3f */
[----:B------:R-:W-:-:S04]  /*1010*/  ULOP3.LUT UR4, UR4, 0x2, URZ, 0xc0, !UPT ;  /* 0x0000000204047892 */ /* 0x000fc8000f8ec03f */
[----:B------:R-:W-:-:S04]  /*1020*/  USHF.R.U32.HI UR4, URZ, 0x1, UR4 ;  /* 0x000000013f047899 */ /* 0x000fc80008011604 */
[----:B------:R-:W-:Y:S01]  /*1030*/  ULOP3.LUT UR38, UR38, UR4, URZ, 0x3c, !UPT ;  /* 0x0000000426267292 */ /* 0x000fe2000f8e3c3f */
[----:B------:R-:W-:Y:S11]  /*1040*/  BRA `(.L_x_11) ;  /* 0x00000000003c7947 */ /* 0x000ff60003800000 */
.L_x_10:
[----:B------:R-:W-:Y:S02]  /*1050*/  ULOP3.LUT UP0, URZ, UR39, 0x2, URZ, 0xc0, !UPT ;  /* 0x00000002273f7892 */ /* 0x000fe4000f80c03f */
[----:B------:R-:W-:Y:S02]  /*1060*/  ULOP3.LUT UR39, UR39, 0x1, URZ, 0xc0, !UPT ;  /* 0x0000000127277892 */ /* 0x000fe4000f8ec03f */
[----:B------:R-:W-:-:S04]  /*1070*/  USEL UR4, URZ, 0x1, UP0 ;  /* 0x000000013f047887 */ /* 0x000fc80008000000 */
[----:B------:R-:W-:Y:S01]  /*1080*/  ULOP3.LUT UR38, UR38, UR4, URZ, 0x3c, !UPT ;  /* 0x0000000426267292 */ /* 0x000fe2000f8e3c3f */
[----:B------:R-:W-:Y:S11]  /*1090*/  BRA `(.L_x_11) ;  /* 0x0000000000287947 */ /* 0x000ff60003800000 */
.L_x_9:
[----:B------:R-:W-:Y:S02]  /*10a0*/  UIADD3 UR4, UR39, 0x1, URZ ;  /* 0x0000000127047890 */ /* 0x000fe4000fffe03f */
[----:B------:R-:W-:Y:S02]  /*10b0*/  ULOP3.LUT UR39, UR39, 0x1, URZ, 0xc, !UPT ;  /* 0x0000000127277892 */ /* 0x000fe4000f8e0c3f */
[----:B------:R-:W-:-:S04]  /*10c0*/  UISETP.GT.U32.AND UP0, UPT, UR4, 0x1, UPT ;  /* 0x000000010400788c */ /* 0x000fc8000bf04070 */
[----:B------:R-:W-:-:S04]  /*10d0*/  USEL UR4, URZ, 0x1, !UP0 ;  /* 0x000000013f047887 */ /* 0x000fc8000c000000 */
[----:B------:R-:W-:Y:S01]  /*10e0*/  ULOP3.LUT UR38, UR38, UR4, URZ, 0x3c, !UPT ;  /* 0x0000000426267292 */ /* 0x000fe2000f8e3c3f */
[----:B------:R-:W-:Y:S11]  /*10f0*/  BRA `(.L_x_11) ;  /* 0x0000000000107947 */ /* 0x000ff60003800000 */
.L_x_8:
[----:B------:R-:W-:Y:S02]  /*1100*/  UISETP.GT.U32.AND UP0, UPT, UR39, 0x1, UPT ;  /* 0x000000012700788c */ /* 0x000fe4000bf04070 */
[----:B------:R-:W-:Y:S02]  /*1110*/  ULOP3.LUT UR39, UR39, 0x1, URZ, 0xc0, !UPT ;  /* 0x0000000127277892 */ /* 0x000fe4000f8ec03f */
[----:B------:R-:W-:-:S04]  /*1120*/  USEL UR4, URZ, 0x1, !UP0 ;  /* 0x000000013f047887 */ /* 0x000fc8000c000000 */
[----:B------:R-:W-:-:S12]  /*1130*/  ULOP3.LUT UR38, UR38, UR4, URZ, 0x3c, !UPT ;  /* 0x0000000426267292 */ /* 0x000fd8000f8e3c3f */
.L_x_11:
[----:B------:R-:W-:Y:S05]  /*1140*/  @!P0 BRA `(.L_x_12) ;  /* 0x0000000000408947 */ /* 0x000fea0003800000 */
[----:B------:R-:W-:-:S06]  /*1150*/  UISETP.NE.AND UP0, UPT, UR49, 0x2, UPT ;  /* 0x000000023100788c */ /* 0x000fcc000bf05270 */
[----:B------:R-:W-:-:S13]  /*1160*/  PLOP3.LUT P0, PT, PT, PT, UP0, 0x80, 0x0 ;  /* 0x000000000000781c */ /* 0x000fda0003f0f008 */
[----:B------:R-:W-:Y:S05]  /*1170*/  @!P0 BRA `(.L_x_13) ;  /* 0x00000000002c8947 */ /* 0x000fea0003800000 */
[----:B------:R-:W-:-:S06]  /*1180*/  UISETP.NE.AND UP0, UPT, UR49, 0x3, UPT ;  /* 0x000000033100788c */ /* 0x000fcc000bf05270 */
[----:B------:R-:W-:-:S13]  /*1190*/  PLOP3.LUT P0, PT, PT, PT, UP0, 0x80, 0x0 ;  /* 0x000000000000781c */ /* 0x000fda0003f0f008 */
[----:B------:R-:W-:Y:S05]  /*11a0*/  @!P0 BRA `(.L_x_14) ;  /* 0x0000000000188947 */ /* 0x000fea0003800000 */
[----:B------:R-:W-:Y:S01]  /*11b0*/  UISETP.NE.AND UP0, UPT, UR49, 0x4, UPT ;  /* 0x000000043100788c */ /* 0x000fe2000bf05270 */
[----:B------:R-:W-:-:S05]  /*11c0*/  IMAD.MOV.U32 R19, RZ, RZ, R0 ;  /* 0x000000ffff137224 */ /* 0x000fca00078e0000 */
[----:B------:R-:W-:-:S13]  /*11d0*/  PLOP3.LUT P0, PT, PT, PT, UP0, 0x80, 0x0 ;  /* 0x000000000000781c */ /* 0x000fda0003f0f008 */
[----:B------:R-:W-:Y:S05]  /*11e0*/  @P0 BRA `(.L_x_15) ;  /* 0x00000000001c0947 */ /* 0x000fea0003800000 */
[----:B------:R-:W-:Y:S01]  /*11f0*/  LEA R19, R0, 0x3, 0x1 ;  /* 0x0000000300137811 */ /* 0x000fe200078e08ff */
[----:B------:R-:W-:Y:S06]  /*1200*/  BRA `(.L_x_15) ;  /* 0x0000000000147947 */ /* 0x000fec0003800000 */
.L_x_14:
[----:B------:R-:W-:Y:S01]  /*1210*/  LEA R19, R0, 0x2, 0x1 ;  /* 0x0000000200137811 */ /* 0x000fe200078e08ff */
[----:B------:R-:W-:Y:S06]  /*1220*/  BRA `(.L_x_15) ;  /* 0x00000000000c7947 */ /* 0x000fec0003800000 */
.L_x_13:
[----:B------:R-:W-:Y:S01]  /*1230*/  LEA R19, R0, 0x1, 0x1 ;  /* 0x0000000100137811 */ /* 0x000fe200078e08ff */
[----:B------:R-:W-:Y:S06]  /*1240*/  BRA `(.L_x_15) ;  /* 0x0000000000047947 */ /* 0x000fec0003800000 */
.L_x_12:
[----:B------:R-:W-:-:S07]  /*1250*/  IMAD.SHL.U32 R19, R0, 0x2, RZ ;  /* 0x0000000200137824 */ /* 0x000fce00078e00ff */
.L_x_15:
[----:B------:R-:W-:Y:S01]  /*1260*/  ULOP3.LUT UR6, UR47, 0x1, URZ, 0xfc, !UPT ;  /* 0x000000012f067892 */ /* 0x000fe2000f8efc3f */
[----:B------:R-:W-:Y:S01]  /*1270*/  LEA R0, R0, 0xbf, 0x7 ;  /* 0x000000bf00007811 */ /* 0x000fe200078e38ff */
[----:B------:R-:W-:Y:S02]  /*1280*/  ULDC UR4, c[0x0][0x28c] ;  /* 0x0000a30000047ab9 */ /* 0x000fe40000000800 */
[----:B------:R-:W-:Y:S01]  /*1290*/  UIADD3 UR4, UR4, 0x3f, URZ ;  /* 0x0000003f04047890 */ /* 0x000fe2000fffe03f */
[----:B------:R-:W-:Y:S01]  /*12a0*/  SHF.R.S32.HI R3, RZ, 0x1f, R0 ;  /* 0x0000001fff037819 */ /* 0x000fe20000011400 */
[----:B------:R-:W-:Y:S02]  /*12b0*/  UISETP.NE.AND UP0, UPT, UR6, 0x3, UPT ;  /* 0x000000030600788c */ /* 0x000fe4000bf05270 */
[----:B------:R-:W-:Y:S01]  /*12c0*/  USHF.R.S32.HI UR5, URZ, 0x1f, UR4 ;  /* 0x0000001f3f057899 */ /* 0x000fe20008011404 */
[----:B------:R-:W-:-:S03]  /*12d0*/  LEA.HI R3, R3, R0, RZ, 0x6 ;  /* 0x0000000003037211 */ /* 0x000fc600078f30ff */
[----:B------:R-:W-:Y:S01]  /*12e0*/  PLOP3.LUT P0, PT, PT, PT, UP0, 0x80, 0x0 ;  /* 0x000000000000781c */ /* 0x000fe20003f0f008 */
[----:B------:R-:W-:Y:S01]  /*12f0*/  ULEA.HI UR5, UR5, UR4, URZ, 0x6 ;  /* 0x0000000405057291 */ /* 0x000fe2000f8f303f */
[----:B------:R-:W-:-:S03]  /*1300*/  SHF.R.S32.HI R0, RZ, 0x6, R3 ;  /* 0x00000006ff007819 */ /* 0x000fc60000011403 */
[----:B------:R-:W-:-:S06]  /*1310*/  USHF.R.S32.HI UR5, URZ, 0x6, UR5 ;  /* 0x000000063f057899 */ /* 0x000fcc0008011405 */
[----:B------:R-:W-:Y:S02]  /*1320*/  VIMNMX R0, R0, UR5, PT ;  /* 0x0000000500007c48 */ /* 0x000fe4000bfe0100 */
[----:B------:R-:W-:Y:S05]  /*1330*/  @!P0 BRA `(.L_x_16) ;  /* 0x0000000000048947 */ /* 0x000fea0003800000 */
[----:B------:R-:W-:Y:S01]  /*1340*/  BPT.TRAP 0x1 ;  /* 0x000000040000795c */ /* 0x000fe20000300000 */
.L_x_16:
[----:B------:R-:W-:Y:S01]  /*1350*/  ULEA UR4, UR39, UR45, 0x3 ;  /* 0x0000002d27047291 */ /* 0x000fe2000f8e183f */
[----:B------:R-:W-:Y:S01]  /*1360*/  IMAD.U32 R3, RZ, RZ, UR38 ;  /* 0x00000026ff037e24 */ /* 0x000fe2000f8e00ff */
[----:B------:R-:W-:-:S04]  /*1370*/  UISETP.NE.AND UP0, UPT, UR46, 0x3, UPT ;  /* 0x000000032e00788c */ /* 0x000fc8000bf05270 */
[----:B------:R-:W-:Y:S02]  /*1380*/  SHF.L.U32 R3, R3, 0x1f, RZ ;  /* 0x0000001f03037819 */ /* 0x000fe400000006ff */
[----:B------:R-:W-:Y:S02]  /*1390*/  PLOP3.LUT P0, PT, PT, PT, UP0, 0x80, 0x0 ;  /* 0x000000000000781c */ /* 0x000fe40003f0f008 */
[----:B------:R-:W1:Y:S02]  /*13a0*/  SYNCS.PHASECHK.TRANS64.TRYWAIT P1, [UR4+0x12450], R3 ;  /* 0x01245003ff0075a7 */ /* 0x000e640008020144 */
[----:B-1----:R-:W-:Y:S09]  /*13b0*/  @!P1 BRA `(.L_x_17) ;  /* 0x0000007c00c89947 */ /* 0x002ff20003800000 */
.L_x_122:
[----:B------:R-:W-:Y:S05]  /*13c0*/  @!P0 BRA `(.L_x_18) ;  /* 0x0000000000048947 */ /* 0x000fea0003800000 */
[----:B------:R-:W-:Y:S01]  /*13d0*/  BPT.TRAP 0x1 ;  /* 0x000000040000795c */ /* 0x000fe20000300000 */
.L_x_18:
[----:B------:R-:W-:Y:S01]  /*13e0*/  ULEA UR22, UR37, UR45, 0x3 ;  /* 0x0000002d25167291 */ /* 0x000fe2000f8e183f */
[----:B-1----:R-:W-:Y:S01]  /*13f0*/  SHF.L.U32 R3, R22, 0x1f, RZ ;  /* 0x0000001f16037819 */ /* 0x002fe200000006ff */
[----:B------:R-:W-:Y:S01]  /*1400*/  UIADD3 UR23, UR45, 0x12490, URZ ;  /* 0x000124902d177890 */ /* 0x000fe2000fffe03f */
[----:B------:R-:W-:Y:S01]  /*1410*/  SHF.L.U32 R4, R88, 0x1f, RZ ;  /* 0x0000001f58047819 */ /* 0x000fe200000006ff */
[----:B------:R-:W-:Y:S02]  /*1420*/  ULEA UR4, UR49, 0xfffffff8, 0x3 ;  /* 0xfffffff831047891 */ /* 0x000fe4000f8e183f */
[----:B------:R-:W-:Y:S02]  /*1430*/  ULEA UR20, UR49, UR23, 0x3 ;  /* 0x0000001731147291 */ /* 0x000fe4000f8e183f */
[----:B------:R-:W-:Y:S01]  /*1440*/  ULOP3.LUT UR21, UR4, 0x8, URZ, 0xc, !UPT ;  /* 0x0000000804157892 */ /* 0x000fe2000f8e0c3f */
[----:B------:R-:W1:Y:S02]  /*1450*/  SYNCS.PHASECHK.TRANS64.TRYWAIT P1, [UR22+0x12400], R3 ;  /* 0x01240003ff0075a7 */ /* 0x000e640008020156 */
[----:B-1----:R-:W-:Y:S09]  /*1460*/  @!P1 BRA `(.L_x_19) ;  /* 0x0000007c00b49947 */ /* 0x002ff20003800000 */
.L_x_123:
[----:B------:R-:W2:Y:S02]  /*1470*/  SYNCS.PHASECHK.TRANS64.TRYWAIT P1, [UR20+-0x8], R4 ;  /* 0xfffff804ff0075a7 */ /* 0x000ea40008020154 */
[----:B--2---:R-:W-:Y:S05]  /*1480*/  @!P1 BRA `(.L_x_20) ;  /* 0x0000007c00c49947 */ /* 0x004fea0003800000 */
.L_x_124:
[----:B------:R-:W-:Y:S01]  /*1490*/  ULEA UR18, UR37, UR42, 0x9 ;  /* 0x0000002a25127291 */ /* 0x000fe2000f8e483f */
[----:B------:R-:W-:Y:S01]  /*14a0*/  WARPGROUP.ARRIVE ;  /* 0x00000000000079c5 */ /* 0x000fe20000000000 */
[----:B------:R-:W-:Y:S01]  /*14b0*/  ULEA UR16, UR39, UR43, 0x9 ;  /* 0x0000002b27107291 */ /* 0x000fe2000f8e483f */
[----:B-1----:R-:W-:Y:S01]  /*14c0*/  IMAD R3, R19, 0x40, R16 ;  /* 0x0000004013037824 */ /* 0x002fe200078e0210 */
[----:B------:R-:W-:Y:S01]  /*14d0*/  UMOV UR19, 0x40000040 ;  /* 0x4000004000137882 */ /* 0x000fe20000000000 */
[----:B------:R-:W-:Y:S01]  /*14e0*/  UMOV UR17, 0x40000040 ;  /* 0x4000004000117882 */ /* 0x000fe20000000000 */
[----:B------:R-:W-:Y:S01]  /*14f0*/  UIADD3 UR6, UR18, 0x2, URZ ;  /* 0x0000000212067890 */ /* 0x000fe2000fffe03f */
[C---:B------:R-:W-:Y:S01]  /*1500*/  IADD3 R4, R18.reuse, 0x8, RZ ;  /* 0x0000000812047810 */ /* 0x040fe20007ffe0ff */
[----:B------:R-:W-:Y:S01]  /*1510*/  UIADD3 UR4, UR16, 0x2, URZ ;  /* 0x0000000210047890 */ /* 0x000fe2000fffe03f */
[C---:B------:R-:W-:Y:S01]  /*1520*/  VIADD R5, R3.reuse, 0x8 ;  /* 0x0000000803057836 */ /* 0x040fe20000000000 */
[----:B------:R-:W-:Y:S01]  /*1530*/  UMOV UR7, 0x40000040 ;  /* 0x4000004000077882 */ /* 0x000fe20000000000 */
[----:B------:R-:W-:Y:S01]  /*1540*/  HGMMA.64x64x16.F32 R24, gdesc[UR16], RZ, !UPT, gsb0 ;  /* 0x00e00000101879f0 */ /* 0x000fe2000c0008ff */
[----:B------:R-:W-:Y:S01]  /*1550*/  UMOV UR5, 0x40000040 ;  /* 0x4000004000057882 */ /* 0x000fe20000000000 */
[----:B------:R-:W-:Y:S01]  /*1560*/  UIADD3 UR10, UR18, 0x4, URZ ;  /* 0x00000004120a7890 */ /* 0x000fe2000fffe03f */
[----:B------:R-:W-:Y:S01]  /*1570*/  ISETP.GE.AND P6, PT, R3, R4, PT ;  /* 0x000000040300720c */ /* 0x000fe20003fc6270 */
[----:B------:R-:W-:Y:S01]  /*1580*/  UIADD3 UR8, UR16, 0x4, URZ ;  /* 0x0000000410087890 */ /* 0x000fe2000fffe03f */
[C---:B------:R-:W-:Y:S01]  /*1590*/  VIADD R4, R18.reuse, 0x10 ;  /* 0x0000001012047836 */ /* 0x040fe20000000000 */
[----:B------:R-:W-:Y:S01]  /*15a0*/  UMOV UR11, 0x40000040 ;  /* 0x40000040000b7882 */ /* 0x000fe20000000000 */
[----:B------:R-:W-:Y:S01]  /*15b0*/  UMOV UR9, 0x40000040 ;  /* 0x4000004000097882 */ /* 0x000fe20000000000 */
[----:B------:R-:W-:Y:S01]  /*15c0*/  UIADD3 UR14, UR18, 0x6, URZ ;  /* 0x00000006120e7890 */ /* 0x000fe2000fffe03f */
[CC--:B------:R-:W-:Y:S01]  /*15d0*/  ISETP.GE.AND P1, PT, R5.reuse, R18.reuse, PT ;  /* 0x000000120500720c */ /* 0x0c0fe20003f26270 */
[----:B------:R-:W-:Y:S01]  /*15e0*/  UIADD3 UR12, UR16, 0x6, URZ ;  /* 0x00000006100c7890 */ /* 0x000fe2000fffe03f */
[----:B------:R-:W-:Y:S01]  /*15f0*/  ISETP.GT.AND P3, PT, R5, R18, PT ;  /* 0x000000120500720c */ /* 0x000fe20003f64270 */
[----:B------:R-:W-:Y:S01]  /*1600*/  UMOV UR15, 0x40000040 ;  /* 0x40000040000f7882 */ /* 0x000fe20000000000 */
[----:B------:R-:W-:Y:S01]  /*1610*/  UMOV UR13, 0x40000040 ;  /* 0x40000040000d7882 */ /* 0x000fe20000000000 */
[----:B------:R-:W-:Y:S01]  /*1620*/  ISETP.GE.AND P2, PT, R3, R4, PT ;  /* 0x000000040300720c */ /* 0x000fe20003f46270 */
[C---:B------:R-:W-:Y:S01]  /*1630*/  VIADD R6, R18.reuse, 0x9 ;  /* 0x0000000912067836 */ /* 0x040fe20000000000 */
[C---:B------:R-:W-:Y:S01]  /*1640*/  IADD3 R4, R18.reuse, 0x18, RZ ;  /* 0x0000001812047810 */ /* 0x040fe20007ffe0ff */
[----:B------:R-:W-:Y:S01]  /*1650*/  VIADD R8, R18, 0x11 ;  /* 0x0000001112087836 */ /* 0x000fe20000000000 */
[----:B------:R-:W-:-:S02]  /*1660*/  P2R R9, PR, RZ, 0x1 ;  /* 0x00000001ff097803 */ /* 0x000fc40000000000 */
[C---:B------:R-:W-:Y:S01]  /*1670*/  ISETP.GE.AND P5, PT, R3.reuse, R6, PT ;  /* 0x000000060300720c */ /* 0x040fe20003fa6270 */
[----:B------:R-:W-:Y:S01]  /*1680*/  VIADD R6, R18, 0x20 ;  /* 0x0000002012067836 */ /* 0x000fe20000000000 */
[----:B------:R-:W-:Y:S01]  /*1690*/  ISETP.GE.AND P4, PT, R3, R8, PT ;  /* 0x000000080300720c */ /* 0x000fe20003f86270 */
[----:B------:R-:W-:Y:S02]  /*16a0*/  WARPGROUP.DEPBAR.LE gsb0, 0x0 ;  /* 0x00008000000079c5 */ /* 0x000fe40000010000 */
[----:B------:R-:W-:-:S06]  /*16b0*/  WARPGROUP.ARRIVE ;  /* 0x00000000000079c5 */ /* 0x000fcc0000000000 */
[----:B------:R-:W-:Y:S01]  /*16c0*/  HGMMA.64x64x16.F32 R24, gdesc[UR4], R24, gsb0 ;  /* 0x00e00000041879f0 */ /* 0x000fe20008000818 */
[----:B------:R-:W-:Y:S02]  /*16d0*/  ULDC UR6, c[0x0][0x604] ;  /* 0x0001810000067ab9 */ /* 0x000fe40000000800 */
[----:B------:R-:W-:Y:S02]  /*16e0*/  WARPGROUP.DEPBAR.LE gsb0, 0x0 ;  /* 0x00008000000079c5 */ /* 0x000fe40000010000 */
[----:B------:R-:W-:-:S06]  /*16f0*/  WARPGROUP.ARRIVE ;  /* 0x00000000000079c5 */ /* 0x000fcc0000000000 */
[----:B------:R-:W-:Y:S03]  /*1700*/  HGMMA.64x64x16.F32 R24, gdesc[UR8], R24, gsb0 ;  /* 0x00e00000081879f0 */ /* 0x000fe60008000818 */
[----:B------:R-:W-:Y:S02]  /*1710*/  WARPGROUP.DEPBAR.LE gsb0, 0x0 ;  /* 0x00008000000079c5 */ /* 0x000fe40000010000 */
[----:B------:R-:W-:-:S06]  /*1720*/  WARPGROUP.ARRIVE ;  /* 0x00000000000079c5 */ /* 0x000fcc0000000000 */
[----:B------:R-:W-:Y:S03]  /*1730*/  HGMMA.64x64x16.F32 R24, gdesc[UR12], R24, gsb0 ;  /* 0x00e000000c1879f0 */ /* 0x000fe60008000818 */
[----:B------:R-:W-:Y:S02]  /*1740*/  WARPGROUP.DEPBAR.LE gsb0, 0x0 ;  /* 0x00008000000079c5 */ /* 0x000fe40000010000 */
[----:B------:R-:W-:Y:S02]  /*1750*/  FSEL R26, R26, -INF , P1 ;  /* 0xff8000001a1a7808 */ /* 0x000fe40000800000 */
[-C--:B------:R-:W-:Y:S02]  /*1760*/  ISETP.GE.AND P1, PT, R3, R18.reuse, PT ;  /* 0x000000120300720c */ /* 0x080fe40003f26270 */
[----:B------:R-:W-:Y:S02]  /*1770*/  FSEL R27, R27, -INF , P3 ;  /* 0xff8000001b1b7808 */ /* 0x000fe40001800000 */
[----:B------:R-:W-:-:S02]  /*1780*/  ISETP.GT.AND P3, PT, R3, R18, PT ;  /* 0x000000120300720c */ /* 0x000fc40003f64270 */
[----:B------:R-:W-:Y:S02]  /*1790*/  FSEL R24, R24, -INF , P1 ;  /* 0xff80000018187808 */ /* 0x000fe40000800000 */
[----:B------:R-:W-:Y:S02]  /*17a0*/  FSEL R30, R30, -INF , P1 ;  /* 0xff8000001e1e7808 */ /* 0x000fe40000800000 */
[----:B------:R-:W-:Y:S01]  /*17b0*/  ISETP.GE.AND P1, PT, R3, R4, PT ;  /* 0x000000040300720c */ /* 0x000fe20003f26270 */
[C---:B------:R-:W-:Y:S01]  /*17c0*/  VIADD R4, R18.reuse, 0x19 ;  /* 0x0000001912047836 */ /* 0x040fe20000000000 */
[----:B------:R-:W-:Y:S02]  /*17d0*/  FSEL R25, R25, -INF , P3 ;  /* 0xff80000019197808 */ /* 0x000fe40001800000 */
[----:B------:R-:W-:Y:S02]  /*17e0*/  FSEL R31, R31, -INF , P3 ;  /* 0xff8000001f1f7808 */ /* 0x000fe40001800000 */
[----:B------:R-:W-:Y:S01]  /*17f0*/  ISETP.GE.AND P3, PT, R3, R4, PT ;  /* 0x000000040300720c */ /* 0x000fe20003f66270 */
[----:B------:R-:W-:Y:S01]  /*1800*/  VIADD R4, R18, 0x21 ;  /* 0x0000002112047836 */ /* 0x000fe20000000000 */
[----:B------:R-:W-:-:S02]  /*1810*/  FSEL R28, R28, -INF , P6 ;  /* 0xff8000001c1c7808 */ /* 0x000fc40003000000 */
[----:B------:R-:W-:Y:S02]  /*1820*/  FMNMX R5, R24, R25, !PT ;  /* 0x0000001918057209 */ /* 0x000fe40007800000 */
[----:B------:R-:W-:Y:S02]  /*1830*/  FSEL R34, R34, -INF , P6 ;  /* 0xff80000022227808 */ /* 0x000fe40003000000 */
[----:B------:R-:W-:Y:S02]  /*1840*/  ISETP.GE.AND P6, PT, R3, R6, PT ;  /* 0x000000060300720c */ /* 0x000fe40003fc6270 */
[----:B------:R-:W-:Y:S02]  /*1850*/  FSEL R29, R29, -INF , P5 ;  /* 0xff8000001d1d7808 */ /* 0x000fe40002800000 */
[----:B------:R-:W-:Y:S02]  /*1860*/  FSEL R35, R35, -INF , P5 ;  /* 0xff80000023237808 */ /* 0x000fe40002800000 */
[----:B------:R-:W-:-:S02]  /*1870*/  FMNMX R6, R28, R5, !PT ;  /* 0x000000051c067209 */ /* 0x000fc40007800000 */
[----:B------:R-:W-:Y:S02]  /*1880*/  ISETP.GE.AND P5, PT, R3, R4, PT ;  /* 0x000000040300720c */ /* 0x000fe40003fa6270 */
[----:B------:R-:W-:Y:S02]  /*1890*/  IADD3 R4, R18, 0x28, RZ ;  /* 0x0000002812047810 */ /* 0x000fe40007ffe0ff */
[----:B------:R-:W-:Y:S02]  /*18a0*/  FSEL R32, R32, -INF , P2 ;  /* 0xff80000020207808 */ /* 0x000fe40001000000 */
[----:B------:R-:W-:Y:S02]  /*18b0*/  FMNMX R5, R29, R6, !PT ;  /* 0x000000061d057209 */ /* 0x000fe40007800000 */
[----:B------:R-:W-:Y:S02]  /*18c0*/  FSEL R38, R38, -INF , P2 ;  /* 0xff80000026267808 */ /* 0x000fe40001000000 */
[----:B------:R-:W-:Y:S01]  /*18d0*/  ISETP.GE.AND P2, PT, R3, R4, PT ;  /* 0x000000040300720c */ /* 0x000fe20003f46270 */
[----:B------:R-:W-:Y:S01]  /*18e0*/  VIADD R4, R18, 0x29 ;  /* 0x0000002912047836 */ /* 0x000fe20000000000 */
[----:B------:R-:W-:-:S02]  /*18f0*/  FSEL R33, R33, -INF , P4 ;  /* 0xff80000021217808 */ /* 0x000fc40002000000 */
[----:B------:R-:W-:Y:S02]  /*1900*/  FMNMX R6, R32, R5, !PT ;  /* 0x0000000520067209 */ /* 0x000fe40007800000 */
[----:B------:R-:W-:Y:S02]  /*1910*/  FSEL R39, R39, -INF , P4 ;  /* 0xff80000027277808 */ /* 0x000fe40002000000 */
[----:B------:R-:W-:Y:S01]  /*1920*/  ISETP.GE.AND P4, PT, R3, R4, PT ;  /* 0x000000040300720c */ /* 0x000fe20003f86270 */
[----:B------:R-:W-:Y:S01]  /*1930*/  VIADD R4, R18, 0x30 ;  /* 0x0000003012047836 */ /* 0x000fe20000000000 */
[----:B------:R-:W-:Y:S02]  /*1940*/  FSEL R36, R36, -INF , P1 ;  /* 0xff80000024247808 */ /* 0x000fe40000800000 */
[----:B------:R-:W-:Y:S02]  /*1950*/  FMNMX R5, R33, R6, !PT ;  /* 0x0000000621057209 */ /* 0x000fe40007800000 */
        /* <DEDUP_REMOVED lines=8> */
[----:B------:R-:W-:Y:S02]  /*19e0*/  ISETP.GE.AND P3, PT, R3, R4, PT ;  /* 0x000000040300720c */ /* 0x000fe40003f66270 */
[----:B------:R-:W-:Y:S02]  /*19f0*/  FSEL R41, R41, -INF , P5 ;  /* 0xff80000029297808 */ /* 0x000fe40002800000 */
[----:B------:R-:W-:Y:S02]  /*1a00*/  FMNMX R6, R40, R5, !PT ;  /* 0x0000000528067209 */ /* 0x000fe40007800000 */
[----:B------:R-:W-:Y:S02]  /*1a10*/  IADD3 R4, R18, 0x39, RZ ;  /* 0x0000003912047810 */ /* 0x000fe40007ffe0ff */
[----:B------:R-:W-:Y:S02]  /*1a20*/  FSEL R44, R44, -INF , P2 ;  /* 0xff8000002c2c7808 */ /* 0x000fe40001000000 */
[----:B------:R-:W-:-:S02]  /*1a30*/  FSEL R52, R52, -INF , P3 ;  /* 0xff80000034347808 */ /* 0x000fc40001800000 */
[----:B------:R-:W-:Y:S02]  /*1a40*/  FMNMX R5, R41, R6, !PT ;  /* 0x0000000629057209 */ /* 0x000fe40007800000 */
[----:B------:R-:W-:Y:S01]  /*1a50*/  ISETP.GE.AND P3, PT, R3, R4, PT ;  /* 0x000000040300720c */ /* 0x000fe20003f66270 */
[----:B------:R-:W-:Y:S01]  /*1a60*/  VIADD R4, R18, 0x31 ;  /* 0x0000003112047836 */ /* 0x000fe20000000000 */
[----:B------:R-:W-:Y:S02]  /*1a70*/  FSEL R45, R45, -INF , P4 ;  /* 0xff8000002d2d7808 */ /* 0x000fe40002000000 */
[----:B------:R-:W-:Y:S02]  /*1a80*/  FMNMX R6, R44, R5, !PT ;  /* 0x000000052c067209 */ /* 0x000fe40007800000 */
[----:B------:R-:W-:Y:S02]  /*1a90*/  FSEL R53, R53, -INF , P3 ;  /* 0xff80000035357808 */ /* 0x000fe40001800000 */
[----:B------:R-:W-:-:S02]  /*1aa0*/  ISETP.GE.AND P3, PT, R3, R4, PT ;  /* 0x000000040300720c */ /* 0x000fc40003f66270 */
[----:B------:R-:W-:Y:S02]  /*1ab0*/  FSEL R48, R48, -INF , P1 ;  /* 0xff80000030307808 */ /* 0x000fe40000800000 */
[----:B------:R-:W-:Y:S02]  /*1ac0*/  FMNMX R3, R45, R6, !PT ;  /* 0x000000062d037209 */ /* 0x000fe40007800000 */
[----:B------:R-:W-:Y:S02]  /*1ad0*/  FSEL R49, R49, -INF , P3 ;  /* 0xff80000031317808 */ /* 0x000fe40001800000 */
[----:B------:R-:W-:Y:S02]  /*1ae0*/  FMNMX R4, R48, R3, !PT ;  /* 0x0000000330047209 */ /* 0x000fe40007800000 */
[----:B------:R-:W-:Y:S02]  /*1af0*/  FSEL R46, R46, -INF , P6 ;  /* 0xff8000002e2e7808 */ /* 0x000fe40003000000 */
[----:B------:R-:W-:-:S02]  /*1b00*/  FMNMX R3, R49, R4, !PT ;  /* 0x0000000431037209 */ /* 0x000fc40007800000 */
[----:B------:R-:W-:Y:S02]  /*1b10*/  FSEL R47, R47, -INF , P5 ;  /* 0xff8000002f2f7808 */ /* 0x000fe40002800000 */
[----:B------:R-:W-:Y:S02]  /*1b20*/  FMNMX R4, R52, R3, !PT ;  /* 0x0000000334047209 */ /* 0x000fe40007800000 */
[----:B------:R-:W-:Y:S02]  /*1b30*/  FMNMX R3, R26, R27, !PT ;  /* 0x0000001b1a037209 */ /* 0x000fe40007800000 */
[----:B------:R-:W-:Y:S02]  /*1b40*/  FMNMX R5, R53, R4, !PT ;  /* 0x0000000435057209 */ /* 0x000fe40007800000 */
[----:B------:R-:W-:Y:S02]  /*1b50*/  FMNMX R6, R30, R3, !PT ;  /* 0x000000031e067209 */ /* 0x000fe40007800000 */
[----:B------:R-:W-:Y:S01]  /*1b60*/  FSEL R50, R50, -INF , P2 ;  /* 0xff80000032327808 */ /* 0x000fe20001000000 */
[----:B------:R-:W1:Y:S01]  /*1b70*/  SHFL.BFLY PT, R4, R5, 0x1, 0x1f ;  /* 0x0c201f0005047f89 */ /* 0x000e6200000e0000 */
[----:B------:R-:W-:-:S02]  /*1b80*/  FMNMX R3, R31, R6, !PT ;  /* 0x000000061f037209 */ /* 0x000fc40007800000 */
[----:B------:R-:W-:Y:S02]  /*1b90*/  FSEL R51, R51, -INF , P4 ;  /* 0xff80000033337808 */ /* 0x000fe40002000000 */
[----:B------:R-:W-:Y:S02]  /*1ba0*/  FMNMX R6, R34, R3, !PT ;  /* 0x0000000322067209 */ /* 0x000fe40007800000 */
[----:B------:R-:W-:Y:S02]  /*1bb0*/  FSEL R54, R54, -INF , P1 ;  /* 0xff80000036367808 */ /* 0x000fe40000800000 */
[----:B------:R-:W-:Y:S02]  /*1bc0*/  FMNMX R3, R35, R6, !PT ;  /* 0x0000000623037209 */ /* 0x000fe40007800000 */
[----:B------:R-:W-:Y:S02]  /*1bd0*/  FSEL R55, R55, -INF , P3 ;  /* 0xff80000037377808 */ /* 0x000fe40001800000 */
[----:B------:R-:W-:-:S04]  /*1be0*/  FMNMX R6, R38, R3, !PT ;  /* 0x0000000326067209 */ /* 0x000fc80007800000 */
[----:B------:R-:W-:-:S04]  /*1bf0*/  FMNMX R3, R39, R6, !PT ;  /* 0x0000000627037209 */ /* 0x000fc80007800000 */
[----:B------:R-:W-:Y:S02]  /*1c00*/  FMNMX R6, R42, R3, !PT ;  /* 0x000000032a067209 */ /* 0x000fe40007800000 */
[----:B-1----:R-:W-:Y:S02]  /*1c10*/  FMNMX R7, R5, R4, !PT ;  /* 0x0000000405077209 */ /* 0x002fe40007800000 */
[----:B------:R-:W-:-:S03]  /*1c20*/  FMNMX R3, R43, R6, !PT ;  /* 0x000000062b037209 */ /* 0x000fc60007800000 */
[----:B------:R-:W1:Y:S01]  /*1c30*/  SHFL.BFLY PT, R4, R7, 0x2, 0x1f ;  /* 0x0c401f0007047f89 */ /* 0x000e6200000e0000 */
[----:B------:R-:W-:-:S04]  /*1c40*/  FMNMX R6, R46, R3, !PT ;  /* 0x000000032e067209 */ /* 0x000fc80007800000 */
[----:B------:R-:W-:-:S04]  /*1c50*/  FMNMX R3, R47, R6, !PT ;  /* 0x000000062f037209 */ /* 0x000fc80007800000 */
[----:B------:R-:W-:-:S04]  /*1c60*/  FMNMX R6, R50, R3, !PT ;  /* 0x0000000332067209 */ /* 0x000fc80007800000 */
[----:B------:R-:W-:-:S04]  /*1c70*/  FMNMX R3, R51, R6, !PT ;  /* 0x0000000633037209 */ /* 0x000fc80007800000 */
[----:B------:R-:W-:-:S04]  /*1c80*/  FMNMX R6, R54, R3, !PT ;  /* 0x0000000336067209 */ /* 0x000fc80007800000 */
[----:B------:R-:W-:Y:S02]  /*1c90*/  FMNMX R6, R55, R6, !PT ;  /* 0x0000000637067209 */ /* 0x000fe40007800000 */
[----:B-1----:R-:W-:-:S03]  /*1ca0*/  FMNMX R4, R7, R4, !PT ;  /* 0x0000000407047209 */ /* 0x002fc60007800000 */
[----:B------:R-:W1:Y:S01]  /*1cb0*/  SHFL.BFLY PT, R3, R6, 0x1, 0x1f ;  /* 0x0c201f0006037f89 */ /* 0x000e6200000e0000 */
[----:B------:R-:W-:-:S04]  /*1cc0*/  FSETP.NEU.AND P0, PT, R4, -INF , PT ;  /* 0xff8000000400780b */ /* 0x000fc80003f0d000 */
[----:B------:R-:W-:Y:S02]  /*1cd0*/  FSEL R8, R4, RZ, P0 ;  /* 0x000000ff04087208 */ /* 0x000fe40000000000 */
[----:B------:R-:W-:-:S03]  /*1ce0*/  ISETP.NE.AND P0, PT, R9, RZ, PT ;  /* 0x000000ff0900720c */ /* 0x000fc60003f05270 */
[----:B------:R-:W-:-:S04]  /*1cf0*/  FMUL R8, R8, UR6 ;  /* 0x0000000608087c20 */ /* 0x000fc80008400000 */
[--C-:B------:R-:W-:Y:S01]  /*1d00*/  FFMA R24, R24, UR6, -R8.reuse ;  /* 0x0000000618187c23 */ /* 0x100fe20008000808 */
[--C-:B------:R-:W-:Y:S01]  /*1d10*/  FFMA R25, R25, UR6, -R8.reuse ;  /* 0x0000000619197c23 */ /* 0x100fe20008000808 */
[--C-:B------:R-:W-:Y:S01]  /*1d20*/  FFMA R36, R36, UR6, -R8.reuse ;  /* 0x0000000624247c23 */ /* 0x100fe20008000808 */
[--C-:B------:R-:W-:Y:S01]  /*1d30*/  FFMA R29, R29, UR6, -R8.reuse ;  /* 0x000000061d1d7c23 */ /* 0x100fe20008000808 */
[--C-:B------:R-:W-:Y:S01]  /*1d40*/  FFMA R32, R32, UR6, -R8.reuse ;  /* 0x0000000620207c23 */ /* 0x100fe20008000808 */
[----:B------:R-:W-:Y:S01]  /*1d50*/  FSETP.GEU.AND P5, PT, R24, -126, PT ;  /* 0xc2fc00001800780b */ /* 0x000fe20003fae000 */
[--C-:B------:R-:W-:Y:S01]  /*1d60*/  FFMA R33, R33, UR6, -R8.reuse ;  /* 0x0000000621217c23 */ /* 0x100fe20008000808 */
[----:B------:R-:W-:Y:S01]  /*1d70*/  FSETP.GEU.AND P2, PT, R25, -126, PT ;  /* 0xc2fc00001900780b */ /* 0x000fe20003f4e000 */
[--C-:B------:R-:W-:Y:S01]  /*1d80*/  FFMA R37, R37, UR6, -R8.reuse ;  /* 0x0000000625257c23 */ /* 0x100fe20008000808 */
[--C-:B------:R-:W-:Y:S01]  /*1d90*/  FFMA R28, R28, UR6, -R8.reuse ;  /* 0x000000061c1c7c23 */ /* 0x100fe20008000808 */
[----:B-1----:R-:W-:Y:S01]  /*1da0*/  FMNMX R3, R6, R3, !PT ;  /* 0x0000000306037209 */ /* 0x002fe20007800000 */
[--C-:B------:R-:W-:Y:S01]  /*1db0*/  FFMA R41, R41, UR6, -R8.reuse ;  /* 0x0000000629297c23 */ /* 0x100fe20008000808 */
[----:B------:R-:W-:Y:S01]  /*1dc0*/  FSETP.GEU.AND P4, PT, R29, -126, PT ;  /* 0xc2fc00001d00780b */ /* 0x000fe20003f8e000 */
[--C-:B------:R-:W-:Y:S01]  /*1dd0*/  FFMA R44, R44, UR6, -R8.reuse ;  /* 0x000000062c2c7c23 */ /* 0x100fe20008000808 */
[----:B------:R-:W-:Y:S01]  /*1de0*/  FSETP.GEU.AND P3, PT, R32, -126, PT ;  /* 0xc2fc00002000780b */ /* 0x000fe20003f6e000 */
[----:B------:R-:W1:Y:S01]  /*1df0*/  SHFL.BFLY PT, R6, R3, 0x2, 0x1f ;  /* 0x0c401f0003067f89 */ /* 0x000e6200000e0000 */
[----:B------:R-:W-:Y:S01]  /*1e00*/  FSETP.GEU.AND P1, PT, R33, -126, PT ;  /* 0xc2fc00002100780b */ /* 0x000fe20003f2e000 */
[--C-:B------:R-:W-:Y:S01]  /*1e10*/  FFMA R45, R45, UR6, -R8.reuse ;  /* 0x000000062d2d7c23 */ /* 0x100fe20008000808 */
[----:B------:R-:W-:Y:S01]  /*1e20*/  @!P5 FMUL R24, R24, 0.5 ;  /* 0x3f0000001818d820 */ /* 0x000fe20000400000 */
[----:B------:R-:W-:Y:S01]  /*1e30*/  FSETP.GEU.AND P6, PT, R28, -126, PT ;  /* 0xc2fc00001c00780b */ /* 0x000fe20003fce000 */
[----:B------:R-:W-:Y:S01]  /*1e40*/  @!P2 FMUL R25, R25, 0.5 ;  /* 0x3f0000001919a820 */ /* 0x000fe20000400000 */
[--C-:B------:R-:W-:Y:S01]  /*1e50*/  FFMA R48, R48, UR6, -R8.reuse ;  /* 0x0000000630307c23 */ /* 0x100fe20008000808 */
[--C-:B------:R-:W-:Y:S01]  /*1e60*/  FFMA R49, R49, UR6, -R8.reuse ;  /* 0x0000000631317c23 */ /* 0x100fe20008000808 */
[--C-:B------:R-:W-:Y:S01]  /*1e70*/  FFMA R40, R40, UR6, -R8.reuse ;  /* 0x0000000628287c23 */ /* 0x100fe20008000808 */
[----:B------:R-:W2:Y:S01]  /*1e80*/  MUFU.EX2 R24, R24 ;  /* 0x0000001800187308 */ /* 0x000ea20000000800 */
[----:B------:R-:W-:Y:S01]  /*1e90*/  @!P4 FMUL R29, R29, 0.5 ;  /* 0x3f0000001d1dc820 */ /* 0x000fe20000400000 */
[--C-:B------:R-:W-:Y:S01]  /*1ea0*/  FFMA R52, R52, UR6, -R8.reuse ;  /* 0x0000000634347c23 */ /* 0x100fe20008000808 */
[----:B------:R-:W-:Y:S01]  /*1eb0*/  @!P3 FMUL R32, R32, 0.5 ;  /* 0x3f0000002020b820 */ /* 0x000fe20000400000 */
[----:B------:R-:W-:Y:S01]  /*1ec0*/  FFMA R53, R53, UR6, -R8 ;  /* 0x0000000635357c23 */ /* 0x000fe20008000808 */
[----:B------:R-:W-:-:S03]  /*1ed0*/  @!P1 FMUL R33, R33, 0.5 ;  /* 0x3f00000021219820 */ /* 0x000fc60000400000 */
[----:B------:R-:W3:Y:S01]  /*1ee0*/  MUFU.EX2 R25, R25 ;  /* 0x0000001900197308 */ /* 0x000ee20000000800 */
[----:B------:R-:W-:Y:S01]  /*1ef0*/  @!P6 FMUL R28, R28, 0.5 ;  /* 0x3f0000001c1ce820 */ /* 0x000fe20000400000 */
[----:B-1----:R-:W-:-:S06]  /*1f00*/  FMNMX R5, R3, R6, !PT ;  /* 0x0000000603057209 */ /* 0x002fcc0007800000 */
[----:B------:R-:W1:Y:S01]  /*1f10*/  MUFU.EX2 R29, R29 ;  /* 0x0000001d001d7308 */ /* 0x000e620000000800 */
[----:B--2---:R-:W-:Y:S01]  /*1f20*/  @!P5 FMUL R24, R24, R24 ;  /* 0x000000181818d220 */ /* 0x004fe20000400000 */
[----:B------:R-:W-:-:S06]  /*1f30*/  FSETP.GEU.AND P5, PT, R36, -126, PT ;  /* 0xc2fc00002400780b */ /* 0x000fcc0003fae000 */
[----:B------:R-:W2:Y:S01]  /*1f40*/  MUFU.EX2 R32, R32 ;  /* 0x0000002000207308 */ /* 0x000ea20000000800 */
[----:B---3--:R-:W-:Y:S01]  /*1f50*/  @!P2 FMUL R25, R25, R25 ;  /* 0x000000191919a220 */ /* 0x008fe20000400000 */
[----:B------:R-:W-:-:S05]  /*1f60*/  FSETP.GEU.AND P2, PT, R37, -126, PT ;  /* 0xc2fc00002500780b */ /* 0x000fca0003f4e000 */
[----:B------:R-:W-:Y:S01]  /*1f70*/  @!P5 FMUL R36, R36, 0.5 ;  /* 0x3f0000002424d820 */ /* 0x000fe20000400000 */
[----:B------:R-:W3:Y:S01]  /*1f80*/  MUFU.EX2 R33, R33 ;  /* 0x0000002100217308 */ /* 0x000ee20000000800 */
[----:B-1----:R-:W-:Y:S01]  /*1f90*/  @!P4 FMUL R29, R29, R29 ;  /* 0x0000001d1d1dc220 */ /* 0x002fe20000400000 */
[----:B------:R-:W-:-:S05]  /*1fa0*/  FSETP.GEU.AND P4, PT, R41, -126, PT ;  /* 0xc2fc00002900780b */ /* 0x000fca0003f8e000 */
[----:B------:R-:W-:Y:S01]  /*1fb0*/  @!P2 FMUL R37, R37, 0.5 ;  /* 0x3f0000002525a820 */ /* 0x000fe20000400000 */
[----:B------:R-:W1:Y:S01]  /*1fc0*/  MUFU.EX2 R36, R36 ;  /* 0x0000002400247308 */ /* 0x000e620000000800 */
[----:B--2---:R-:W-:Y:S01]  /*1fd0*/  @!P3 FMUL R32, R32, R32 ;  /* 0x000000202020b220 */ /* 0x004fe20000400000 */
[----:B------:R-:W-:-:S05]  /*1fe0*/  FSETP.GEU.AND P3, PT, R44, -126, PT ;  /* 0xc2fc00002c00780b */ /* 0x000fca0003f6e000 */
[----:B------:R-:W-:Y:S01]  /*1ff0*/  @!P4 FMUL R41, R41, 0.5 ;  /* 0x3f0000002929c820 */ /* 0x000fe20000400000 */
[----:B------:R-:W2:Y:S01]  /*2000*/  MUFU.EX2 R37, R37 ;  /* 0x0000002500257308 */ /* 0x000ea20000000800 */
[----:B---3--:R-:W-:Y:S01]  /*2010*/  @!P1 FMUL R33, R33, R33 ;  /* 0x0000002121219220 */ /* 0x008fe20000400000 */
[----:B------:R-:W-:-:S05]  /*2020*/  FSETP.GEU.AND P1, PT, R45, -126, PT ;  /* 0xc2fc00002d00780b */ /* 0x000fca0003f2e000 */
[----:B------:R-:W-:Y:S01]  /*2030*/  @!P3 FMUL R44, R44, 0.5 ;  /* 0x3f0000002c2cb820 */ /* 0x000fe20000400000 */
[----:B------:R-:W3:Y:S01]  /*2040*/  MUFU.EX2 R28, R28 ;  /* 0x0000001c001c7308 */ /* 0x000ee20000000800 */
[----:B-1----:R-:W-:Y:S01]  /*2050*/  @!P5 FMUL R36, R36, R36 ;  /* 0x000000242424d220 */ /* 0x002fe20000400000 */
[----:B------:R-:W-:-:S04]  /*2060*/  FSETP.NEU.AND P5, PT, R5, -INF , PT ;  /* 0xff8000000500780b */ /* 0x000fc80003fad000 */
[----:B------:R-:W-:Y:S01]  /*2070*/  FSEL R3, R5, RZ, P5 ;  /* 0x000000ff05037208 */ /* 0x000fe20002800000 */
[----:B------:R-:W-:Y:S01]  /*2080*/  @!P1 FMUL R45, R45, 0.5 ;  /* 0x3f0000002d2d9820 */ /* 0x000fe20000400000 */
[----:B------:R-:W-:Y:S01]  /*2090*/  FSETP.GEU.AND P5, PT, R49, -126, PT ;  /* 0xc2fc00003100780b */ /* 0x000fe20003fae000 */
[----:B--2---:R-:W-:Y:S01]  /*20a0*/  @!P2 FMUL R37, R37, R37 ;  /* 0x000000252525a220 */ /* 0x004fe20000400000 */
[----:B------:R-:W-:Y:S01]  /*20b0*/  FSETP.GEU.AND P2, PT, R48, -126, PT ;  /* 0xc2fc00003000780b */ /* 0x000fe20003f4e000 */
[----:B------:R-:W1:Y:S01]  /*20c0*/  MUFU.EX2 R10, R41 ;  /* 0x00000029000a7308 */ /* 0x000e620000000800 */
[----:B------:R-:W-:-:S04]  /*20d0*/  FMUL R3, R3, UR6 ;  /* 0x0000000603037c20 */ /* 0x000fc80008400000 */
[--C-:B------:R-:W-:Y:S01]  /*20e0*/  FFMA R26, R26, UR6, -R3.reuse ;  /* 0x000000061a1a7c23 */ /* 0x100fe20008000803 */
[----:B---3--:R-:W-:Y:S01]  /*20f0*/  @!P6 FMUL R28, R28, R28 ;  /* 0x0000001c1c1ce220 */ /* 0x008fe20000400000 */
[----:B------:R-:W-:Y:S01]  /*2100*/  FSETP.GEU.AND P6, PT, R40, -126, PT ;  /* 0xc2fc00002800780b */ /* 0x000fe20003fce000 */
[----:B------:R-:W2:Y:S01]  /*2110*/  MUFU.EX2 R9, R44 ;  /* 0x0000002c00097308 */ /* 0x000ea20000000800 */
[--C-:B------:R-:W-:Y:S01]  /*2120*/  FFMA R27, R27, UR6, -R3.reuse ;  /* 0x000000061b1b7c23 */ /* 0x100fe20008000803 */
[----:B------:R-:W-:Y:S01]  /*2130*/  @!P5 FMUL R49, R49, 0.5 ;  /* 0x3f0000003131d820 */ /* 0x000fe20000400000 */
[--C-:B------:R-:W-:Y:S01]  /*2140*/  FFMA R30, R30, UR6, -R3.reuse ;  /* 0x000000061e1e7c23 */ /* 0x100fe20008000803 */
[----:B------:R-:W-:Y:S01]  /*2150*/  @!P2 FMUL R48, R48, 0.5 ;  /* 0x3f0000003030a820 */ /* 0x000fe20000400000 */
[--C-:B------:R-:W-:Y:S01]  /*2160*/  FFMA R31, R31, UR6, -R3.reuse ;  /* 0x000000061f1f7c23 */ /* 0x100fe20008000803 */
[--C-:B------:R-:W-:Y:S01]  /*2170*/  FFMA R6, R35, UR6, -R3.reuse ;  /* 0x0000000623067c23 */ /* 0x100fe20008000803 */
[--C-:B------:R-:W-:Y:S01]  /*2180*/  FFMA R38, R38, UR6, -R3.reuse ;  /* 0x0000000626267c23 */ /* 0x100fe20008000803 */
[----:B------:R-:W3:Y:S01]  /*2190*/  MUFU.EX2 R12, R45 ;  /* 0x0000002d000c7308 */ /* 0x000ee20000000800 */
[----:B-1----:R-:W-:Y:S01]  /*21a0*/  @!P4 FMUL R10, R10, R10 ;  /* 0x0000000a0a0ac220 */ /* 0x002fe20000400000 */
[----:B------:R-:W-:Y:S01]  /*21b0*/  FSETP.GEU.AND P4, PT, R53, -126, PT ;  /* 0xc2fc00003500780b */ /* 0x000fe20003f8e000 */
[--C-:B------:R-:W-:Y:S01]  /*21c0*/  FFMA R39, R39, UR6, -R3.reuse ;  /* 0x0000000627277c23 */ /* 0x100fe20008000803 */
[----:B------:R-:W-:Y:S01]  /*21d0*/  @!P6 FMUL R40, R40, 0.5 ;  /* 0x3f0000002828e820 */ /* 0x000fe20000400000 */
[--C-:B------:R-:W-:Y:S01]  /*21e0*/  FFMA R43, R43, UR6, -R3.reuse ;  /* 0x000000062b2b7c23 */ /* 0x100fe20008000803 */
[--C-:B------:R-:W-:Y:S01]  /*21f0*/  FFMA R34, R34, UR6, -R3.reuse ;  /* 0x0000000622227c23 */ /* 0x100fe20008000803 */
[--C-:B------:R-:W-:Y:S01]  /*2200*/  FFMA R47, R47, UR6, -R3.reuse ;  /* 0x000000062f2f7c23 */ /* 0x100fe20008000803 */
[----:B------:R-:W1:Y:S01]  /*2210*/  MUFU.EX2 R11, R48 ;  /* 0x00000030000b7308 */ /* 0x000e620000000800 */
[----:B--2---:R-:W-:Y:S01]  /*2220*/  @!P3 FMUL R9, R9, R9 ;  /* 0x000000090909b220 */ /* 0x004fe20000400000 */
[----:B------:R-:W-:Y:S01]  /*2230*/  FSETP.GEU.AND P3, PT, R26, -126, PT ;  /* 0xc2fc00001a00780b */ /* 0x000fe20003f6e000 */
[--C-:B------:R-:W-:Y:S01]  /*2240*/  FFMA R50, R50, UR6, -R3.reuse ;  /* 0x0000000632327c23 */ /* 0x100fe20008000803 */
[--C-:B------:R-:W-:Y:S01]  /*2250*/  FFMA R51, R51, UR6, -R3.reuse ;  /* 0x0000000633337c23 */ /* 0x100fe20008000803 */
[----:B------:R-:W-:-:S02]  /*2260*/  FFMA R54, R54, UR6, -R3 ;  /* 0x0000000636367c23 */ /* 0x000fc40008000803 */
[----:B------:R-:W-:Y:S01]  /*2270*/  @!P4 FMUL R53, R53, 0.5 ;  /* 0x3f0000003535c820 */ /* 0x000fe20000400000 */
[----:B------:R-:W2:Y:S01]  /*2280*/  MUFU.EX2 R8, R49 ;  /* 0x0000003100087308 */ /* 0x000ea20000000800 */
[----:B---3--:R-:W-:Y:S01]  /*2290*/  @!P1 FMUL R12, R12, R12 ;  /* 0x0000000c0c0c9220 */ /* 0x008fe20000400000 */
[----:B------:R-:W-:-:S05]  /*22a0*/  FSETP.GEU.AND P1, PT, R27, -126, PT ;  /* 0xc2fc00001b00780b */ /* 0x000fca0003f2e000 */
[----:B------:R-:W-:Y:S01]  /*22b0*/  @!P3 FMUL R26, R26, 0.5 ;  /* 0x3f0000001a1ab820 */ /* 0x000fe20000400000 */
[----:B------:R-:W3:Y:S01]  /*22c0*/  MUFU.EX2 R7, R40 ;  /* 0x0000002800077308 */ /* 0x000ee20000000800 */
[----:B-1----:R-:W-:Y:S01]  /*22d0*/  @!P2 FMUL R11, R11, R11 ;  /* 0x0000000b0b0ba220 */ /* 0x002fe20000400000 */
[----:B------:R-:W-:-:S03]  /*22e0*/  FSETP.GEU.AND P2, PT, R30, -126, PT ;  /* 0xc2fc00001e00780b */ /* 0x000fc60003f4e000 */
[----:B------:R-:W-:Y:S02]  /*22f0*/  FADD R41, R32, R11 ;  /* 0x0000000b20297221 */ /* 0x000fe40000000000 */
[----:B------:R-:W-:Y:S01]  /*2300*/  @!P1 FMUL R27, R27, 0.5 ;  /* 0x3f0000001b1b9820 */ /* 0x000fe20000400000 */
[----:B------:R-:W1:Y:S01]  /*2310*/  MUFU.EX2 R14, R53 ;  /* 0x00000035000e7308 */ /* 0x000e620000000800 */
[----:B--2---:R-:W-:Y:S01]  /*2320*/  @!P5 FMUL R8, R8, R8 ;  /* 0x000000080808d220 */ /* 0x004fe20000400000 */
[----:B------:R-:W-:-:S03]  /*2330*/  FSETP.GEU.AND P5, PT, R31, -126, PT ;  /* 0xc2fc00001f00780b */ /* 0x000fc60003fae000 */
[----:B------:R-:W-:Y:S02]  /*2340*/  FADD R45, R33, R8 ;  /* 0x00000008212d7221 */ /* 0x000fe40000000000 */
[----:B------:R-:W-:Y:S01]  /*2350*/  @!P2 FMUL R30, R30, 0.5 ;  /* 0x3f0000001e1ea820 */ /* 0x000fe20000400000 */
[----:B------:R2:W4:Y:S01]  /*2360*/  MUFU.EX2 R15, R26 ;  /* 0x0000001a000f7308 */ /* 0x0005220000000800 */
[----:B---3--:R-:W-:Y:S01]  /*2370*/  @!P6 FMUL R7, R7, R7 ;  /* 0x000000070707e220 */ /* 0x008fe20000400000 */
[----:B------:R-:W-:-:S05]  /*2380*/  FSETP.GEU.AND P6, PT, R52, -126, PT ;  /* 0xc2fc00003400780b */ /* 0x000fca0003fce000 */
[----:B------:R-:W-:Y:S01]  /*2390*/  @!P5 FMUL R31, R31, 0.5 ;  /* 0x3f0000001f1fd820 */ /* 0x000fe20000400000 */
[----:B------:R3:W5:Y:S01]  /*23a0*/  MUFU.EX2 R20, R27 ;  /* 0x0000001b00147308 */ /* 0x0007620000000800 */
[----:B--2---:R-:W-:Y:S01]  /*23b0*/  FFMA R26, R42, UR6, -R3 ;  /* 0x000000062a1a7c23 */ /* 0x004fe20008000803 */
[----:B-1----:R-:W-:Y:S01]  /*23c0*/  @!P4 FMUL R14, R14, R14 ;  /* 0x0000000e0e0ec220 */ /* 0x002fe20000400000 */
[----:B------:R-:W-:-:S03]  /*23d0*/  FSETP.GEU.AND P4, PT, R6, -126, PT ;  /* 0xc2fc00000600780b */ /* 0x000fc60003f8e000 */
[----:B------:R-:W-:Y:S01]  /*23e0*/  FADD R49, R37, R14 ;  /* 0x0000000e25317221 */ /* 0x000fe20000000000 */
[----:B------:R-:W-:Y:S01]  /*23f0*/  @!P6 FMUL R52, R52, 0.5 ;  /* 0x3f0000003434e820 */ /* 0x000fe20000400000 */
[----:B------:R1:W2:Y:S01]  /*2400*/  MUFU.EX2 R21, R30 ;  /* 0x0000001e00157308 */ /* 0x0002a20000000800 */
[----:B----4-:R-:W-:Y:S01]  /*2410*/  @!P3 FMUL R15, R15, R15 ;  /* 0x0000000f0f0fb220 */ /* 0x010fe20000400000 */
[----:B------:R-:W-:Y:S01]  /*2420*/  FSETP.GEU.AND P3, PT, R38, -126, PT ;  /* 0xc2fc00002600780b */ /* 0x000fe20003f6e000 */
[--C-:B---3--:R-:W-:Y:S01]  /*2430*/  FFMA R27, R46, UR6, -R3.reuse ;  /* 0x000000062e1b7c23 */ /* 0x108fe20008000803 */
[----:B------:R-:W-:-:S04]  /*2440*/  FFMA R3, R55, UR6, -R3 ;  /* 0x0000000637037c23 */ /* 0x000fc80008000803 */
[----:B------:R-:W3:Y:S01]  /*2450*/  MUFU.EX2 R40, R31 ;  /* 0x0000001f00287308 */ /* 0x000ee20000000800 */
[----:B-----5:R-:W-:Y:S01]  /*2460*/  @!P1 FMUL R20, R20, R20 ;  /* 0x0000001414149220 */ /* 0x020fe20000400000 */
[----:B------:R-:W-:Y:S01]  /*2470*/  FSETP.GEU.AND P1, PT, R39, -126, PT ;  /* 0xc2fc00002700780b */ /* 0x000fe20003f2e000 */
[----:B------:R-:W-:Y:S01]  /*2480*/  @!P4 FMUL R6, R6, 0.5 ;  /* 0x3f0000000606c820 */ /* 0x000fe20000400000 */
[----:B-1----:R-:W-:-:S03]  /*2490*/  FADD R30, R29, R12 ;  /* 0x0000000c1d1e7221 */ /* 0x002fc60000000000 */
[----:B------:R-:W-:Y:S01]  /*24a0*/  @!P3 FMUL R38, R38, 0.5 ;  /* 0x3f0000002626b820 */ /* 0x000fe20000400000 */
[----:B------:R-:W1:Y:S01]  /*24b0*/  MUFU.EX2 R13, R52 ;  /* 0x00000034000d7308 */ /* 0x000e620000000800 */
[----:B--2---:R-:W-:Y:S01]  /*24c0*/  @!P2 FMUL R21, R21, R21 ;  /* 0x000000151515a220 */ /* 0x004fe20000400000 */
[----:B------:R-:W-:Y:S01]  /*24d0*/  FSETP.GEU.AND P2, PT, R26, -126, PT ;  /* 0xc2fc00001a00780b */ /* 0x000fe20003f4e000 */
[----:B------:R-:W-:-:S04]  /*24e0*/  FADD R49, R30, R49 ;  /* 0x000000311e317221 */ /* 0x000fc80000000000 */
[----:B------:R-:W-:Y:S01]  /*24f0*/  @!P1 FMUL R39, R39, 0.5 ;  /* 0x3f00000027279820 */ /* 0x000fe20000400000 */
[----:B------:R2:W4:Y:S01]  /*2500*/  MUFU.EX2 R42, R6 ;  /* 0x00000006002a7308 */ /* 0x0005220000000800 */
[----:B---3--:R-:W-:Y:S01]  /*2510*/  @!P5 FMUL R40, R40, R40 ;  /* 0x000000282828d220 */ /* 0x008fe20000400000 */
[----:B------:R-:W-:-:S05]  /*2520*/  FSETP.GEU.AND P5, PT, R43, -126, PT ;  /* 0xc2fc00002b00780b */ /* 0x000fca0003fae000 */
[----:B------:R-:W-:Y:S01]  /*2530*/  @!P2 FMUL R26, R26, 0.5 ;  /* 0x3f0000001a1aa820 */ /* 0x000fe20000400000 */
[----:B------:R-:W3:Y:S01]  /*2540*/  MUFU.EX2 R31, R38 ;  /* 0x00000026001f7308 */ /* 0x000ee20000000800 */
[----:B-1----:R-:W-:Y:S01]  /*2550*/  @!P6 FMUL R13, R13, R13 ;  /* 0x0000000d0d0de220 */ /* 0x002fe20000400000 */
[----:B------:R-:W-:Y:S01]  /*2560*/  FSETP.GEU.AND P6, PT, R34, -126, PT ;  /* 0xc2fc00002200780b */ /* 0x000fe20003fce000 */
[----:B--2---:R-:W-:Y:S01]  /*2570*/  FADD R6, R24, R7 ;  /* 0x0000000718067221 */ /* 0x004fe20000000000 */
[----:B------:R-:W-:-:S03]  /*2580*/  F2FP.F16.F32.PACK_AB R24, R25, R24 ;  /* 0x000000181918723e */ /* 0x000fc600000000ff */
[----:B------:R-:W-:Y:S01]  /*2590*/  @!P5 FMUL R43, R43, 0.5 ;  /* 0x3f0000002b2bd820 */ /* 0x000fe20000400000 */
[----:B------:R-:W1:Y:S01]  /*25a0*/  MUFU.EX2 R44, R39 ;  /* 0x00000027002c7308 */ /* 0x000e620000000800 */
[----:B----4-:R-:W-:Y:S01]  /*25b0*/  @!P4 FMUL R42, R42, R42 ;  /* 0x0000002a2a2ac220 */ /* 0x010fe20000400000 */
[----:B------:R-:W-:Y:S01]  /*25c0*/  FSETP.GEU.AND P4, PT, R47, -126, PT ;  /* 0xc2fc00002f00780b */ /* 0x000fe20003f8e000 */
[----:B------:R-:W-:-:S04]  /*25d0*/  FADD R6, R6, R41 ;  /* 0x0000002906067221 */ /* 0x000fc80000000000 */
[----:B------:R-:W-:Y:S01]  /*25e0*/  @!P6 FMUL R34, R34, 0.5 ;  /* 0x3f0000002222e820 */ /* 0x000fe20000400000 */
[----:B------:R2:W4:Y:S01]  /*25f0*/  MUFU.EX2 R46, R26 ;  /* 0x0000001a002e7308 */ /* 0x0005220000000800 */
[----:B---3--:R-:W-:Y:S01]  /*2600*/  @!P3 FMUL R31, R31, R31 ;  /* 0x0000001f1f1fb220 */ /* 0x008fe20000400000 */
[----:B------:R-:W-:-:S05]  /*2610*/  FSETP.GEU.AND P3, PT, R50, -126, PT ;  /* 0xc2fc00003200780b */ /* 0x000fca0003f6e000 */
[----:B------:R-:W-:Y:S01]  /*2620*/  @!P4 FMUL R47, R47, 0.5 ;  /* 0x3f0000002f2fc820 */ /* 0x000fe20000400000 */
[----:B------:R3:W5:Y:S01]  /*2630*/  MUFU.EX2 R35, R34 ;  /* 0x0000002200237308 */ /* 0x0007620000000800 */
        /* <DEDUP_REMOVED lines=8> */
[----:B------:R-:W-:Y:S01]  /*26c0*/  FADD R26, R26, R45 ;  /* 0x0000002d1a1a7221 */ /* 0x000fe20000000000 */
[----:B---3--:R-:W-:-:S03]  /*26d0*/  FADD R34, R36, R13 ;  /* 0x0000000d24227221 */ /* 0x008fc60000000000 */
[----:B------:R-:W-:Y:S01]  /*26e0*/  @!P1 FMUL R51, R51, 0.5 ;  /* 0x3f00000033339820 */ /* 0x000fe20000400000 */
[----:B------:R-:W2:Y:S01]  /*26f0*/  MUFU.EX2 R47, R47 ;  /* 0x0000002f002f7308 */ /* 0x000ea20000000800 */
[----:B-----5:R-:W-:Y:S01]  /*2700*/  @!P6 FMUL R35, R35, R35 ;  /* 0x000000232323e220 */ /* 0x020fe20000400000 */
[----:B------:R-:W-:Y:S01]  /*2710*/  FSETP.GEU.AND P6, PT, R27, -126, PT ;  /* 0xc2fc00001b00780b */ /* 0x000fe20003fce000 */
[----:B------:R-:W-:Y:S01]  /*2720*/  FADD R49, R26, R49 ;  /* 0x000000311a317221 */ /* 0x000fe20000000000 */
[----:B------:R-:W-:Y:S01]  /*2730*/  IMAD.U32 R26, RZ, RZ, UR21 ;  /* 0x00000015ff1a7e24 */ /* 0x000fe2000f8e00ff */
[----:B------:R-:W-:Y:S02]  /*2740*/  UIADD3 UR21, UR37, 0x1, URZ ;  /* 0x0000000125157890 */ /* 0x000fe4000fffe03f */
[----:B------:R-:W-:Y:S01]  /*2750*/  @!P2 FMUL R54, R54, 0.5 ;  /* 0x3f0000003636a820 */ /* 0x000fe20000400000 */
[----:B------:R-:W3:Y:S01]  /*2760*/  MUFU.EX2 R50, R50 ;  /* 0x0000003200327308 */ /* 0x000ee20000000800 */
[----:B-1----:R-:W-:Y:S01]  /*2770*/  @!P5 FMUL R43, R43, R43 ;  /* 0x0000002b2b2bd220 */ /* 0x002fe20000400000 */
[----:B------:R-:W-:Y:S01]  /*2780*/  FSETP.GEU.AND P5, PT, R3, -126, PT ;  /* 0xc2fc00000300780b */ /* 0x000fe20003fae000 */
[----:B------:R-:W-:Y:S01]  /*2790*/  UISETP.NE.AND UP0, UPT, UR21, 0x5, UPT ;  /* 0x000000051500788c */ /* 0x000fe2000bf05270 */
[----:B------:R1:W-:Y:S01]  /*27a0*/  SYNCS.ARRIVE.TRANS64.A1T0 RZ, [R26+UR23], RZ ;  /* 0x000000ff1aff79a7 */ /* 0x0003e20008100017 */
[----:B------:R-:W-:-:S02]  /*27b0*/  FADD R30, R20, R43 ;  /* 0x0000002b141e7221 */ /* 0x000fc40000000000 */
[----:B------:R-:W-:Y:S01]  /*27c0*/  @!P6 FMUL R27, R27, 0.5 ;  /* 0x3f0000001b1be820 */ /* 0x000fe20000400000 */
[----:B------:R-:W4:Y:S01]  /*27d0*/  MUFU.EX2 R51, R51 ;  /* 0x0000003300337308 */ /* 0x000f220000000800 */
[----:B--2---:R-:W-:Y:S01]  /*27e0*/  @!P4 FMUL R47, R47, R47 ;  /* 0x0000002f2f2fc220 */ /* 0x004fe20000400000 */
[----:B------:R-:W-:Y:S02]  /*27f0*/  USEL UR6, URZ, 0x1, UP0 ;  /* 0x000000013f067887 */ /* 0x000fe40008000000 */
[----:B------:R-:W-:Y:S01]  /*2800*/  USEL UR21, UR21, URZ, UP0 ;  /* 0x0000003f15157287 */ /* 0x000fe20008000000 */
[----:B------:R-:W-:Y:S01]  /*2810*/  FADD R38, R40, R47 ;  /* 0x0000002f28267221 */ /* 0x000fe20000000000 */
[----:B-1----:R-:W-:Y:S01]  /*2820*/  F2FP.F16.F32.PACK_AB R26, R29, R28 ;  /* 0x0000001c1d1a723e */ /* 0x002fe200000000ff */
[----:B------:R-:W-:Y:S01]  /*2830*/  @!P5 FMUL R3, R3, 0.5 ;  /* 0x3f0000000303d820 */ /* 0x000fe20000400000 */
[----:B------:R1:W2:Y:S01]  /*2840*/  MUFU.EX2 R48, R27 ;  /* 0x0000001b00307308 */ /* 0x0002a20000000800 */
[----:B---3--:R-:W-:Y:S01]  /*2850*/  @!P3 FMUL R50, R50, R50 ;  /* 0x000000323232b220 */ /* 0x008fe20000400000 */
[----:B------:R-:W-:-:S02]  /*2860*/  LOP3.LUT R22, R22, UR6, RZ, 0x3c, !PT ;  /* 0x0000000616167c12 */ /* 0x000fc4000f8e3cff */
[----:B------:R-:W-:Y:S01]  /*2870*/  F2FP.F16.F32.PACK_AB R29, R42, R35 ;  /* 0x000000232a1d723e */ /* 0x000fe200000000ff */
[----:B------:R-:W-:-:S03]  /*2880*/  FADD R52, R35, R50 ;  /* 0x0000003223347221 */ /* 0x000fc60000000000 */
[----:B------:R-:W3:Y:S01]  /*2890*/  MUFU.EX2 R54, R54 ;  /* 0x0000003600367308 */ /* 0x000ee20000000800 */
[----:B-1----:R-:W-:Y:S01]  /*28a0*/  FADD R27, R28, R9 ;  /* 0x000000091c1b7221 */ /* 0x002fe20000000000 */
[----:B----4-:R-:W-:Y:S01]  /*28b0*/  @!P1 FMUL R51, R51, R51 ;  /* 0x0000003333339220 */ /* 0x010fe20000400000 */
[----:B------:R-:W-:Y:S02]  /*28c0*/  F2FP.F16.F32.PACK_AB R28, R33, R32 ;  /* 0x00000020211c723e */ /* 0x000fe400000000ff */
[----:B------:R-:W-:Y:S01]  /*28d0*/  FADD R27, R27, R34 ;  /* 0x000000221b1b7221 */ /* 0x000fe20000000000 */
[----:B------:R-:W-:Y:S01]  /*28e0*/  FADD R41, R42, R51 ;  /* 0x000000332a297221 */ /* 0x000fe20000000000 */
[----:B------:R-:W-:Y:S01]  /*28f0*/  F2FP.F16.F32.PACK_AB R32, R10, R7 ;  /* 0x000000070a20723e */ /* 0x000fe200000000ff */
[----:B------:R1:W4:Y:S01]  /*2900*/  MUFU.EX2 R39, R3 ;  /* 0x0000000300277308 */ /* 0x0003220000000800 */
[----:B--2---:R-:W-:Y:S01]  /*2910*/  @!P6 FMUL R48, R48, R48 ;  /* 0x000000303030e220 */ /* 0x004fe20000400000 */
[----:B------:R-:W-:Y:S01]  /*2920*/  FADD R30, R30, R41 ;  /* 0x000000291e1e7221 */ /* 0x000fe20000000000 */
[----:B------:R-:W-:Y:S01]  /*2930*/  FADD R6, R6, R27 ;  /* 0x0000001b06067221 */ /* 0x000fe20000000000 */
[----:B------:R-:W-:Y:S01]  /*2940*/  F2FP.F16.F32.PACK_AB R27, R40, R21 ;  /* 0x00000015281b723e */ /* 0x000fe200000000ff */
[----:B------:R-:W-:Y:S01]  /*2950*/  FADD R34, R21, R48 ;  /* 0x0000003015227221 */ /* 0x000fe20000000000 */
[----:B------:R-:W-:-:S02]  /*2960*/  F2FP.F16.F32.PACK_AB R33, R43, R46 ;  /* 0x0000002e2b21723e */ /* 0x000fc400000000ff */
[----:B------:R-:W-:Y:S01]  /*2970*/  F2FP.F16.F32.PACK_AB R35, R47, R48 ;  /* 0x000000302f23723e */ /* 0x000fe200000000ff */
[----:B---3--:R-:W-:Y:S01]  /*2980*/  @!P2 FMUL R54, R54, R54 ;  /* 0x000000363636a220 */ /* 0x008fe20000400000 */
[----:B-1----:R-:W-:-:S03]  /*2990*/  FADD R3, R15, R46 ;  /* 0x0000002e0f037221 */ /* 0x002fc60000000000 */
[----:B------:R-:W-:Y:S01]  /*29a0*/  FADD R45, R31, R54 ;  /* 0x000000361f2d7221 */ /* 0x000fe20000000000 */
[----:B------:R-:W-:Y:S01]  /*29b0*/  FADD R3, R3, R52 ;  /* 0x0000003403037221 */ /* 0x000fe20000000000 */
[----:B------:R-:W-:Y:S01]  /*29c0*/  F2FP.F16.F32.PACK_AB R31, R44, R31 ;  /* 0x0000001f2c1f723e */ /* 0x000fe200000000ff */
[----:B----4-:R-:W-:Y:S01]  /*29d0*/  @!P5 FMUL R39, R39, R39 ;  /* 0x000000272727d220 */ /* 0x010fe20000400000 */
[----:B------:R-:W-:-:S03]  /*29e0*/  FADD R34, R34, R45 ;  /* 0x0000002d22227221 */ /* 0x000fc60000000000 */
[----:B------:R-:W-:Y:S01]  /*29f0*/  FADD R53, R44, R39 ;  /* 0x000000272c357221 */ /* 0x000fe20000000000 */
[----:B------:R-:W-:Y:S01]  /*2a00*/  FADD R34, R3, R34 ;  /* 0x0000002203227221 */ /* 0x000fe20000000000 */
[----:B------:R-:W-:Y:S02]  /*2a10*/  FADD R3, R6, R49 ;  /* 0x0000003106037221 */ /* 0x000fe40000000000 */
[----:B------:R-:W-:Y:S01]  /*2a20*/  FADD R53, R38, R53 ;  /* 0x0000003526357221 */ /* 0x000fe20000000000 */
[----:B------:R-:W-:-:S03]  /*2a30*/  F2FP.F16.F32.PACK_AB R38, R14, R13 ;  /* 0x0000000d0e26723e */ /* 0x000fc600000000ff */
[----:B------:R-:W-:Y:S01]  /*2a40*/  FADD R53, R30, R53 ;  /* 0x000000351e357221 */ /* 0x000fe20000000000 */
[----:B------:R-:W-:Y:S02]  /*2a50*/  F2FP.F16.F32.PACK_AB R30, R37, R36 ;  /* 0x00000024251e723e */ /* 0x000fe400000000ff */
[----:B------:R-:W-:Y:S01]  /*2a60*/  F2FP.F16.F32.PACK_AB R36, R8, R11 ;  /* 0x0000000b0824723e */ /* 0x000fe200000000ff */
[----:B------:R-:W-:Y:S01]  /*2a70*/  FADD R6, R34, R53 ;  /* 0x0000003522067221 */ /* 0x000fe20000000000 */
[----:B------:R-:W-:Y:S02]  /*2a80*/  F2FP.F16.F32.PACK_AB R34, R12, R9 ;  /* 0x000000090c22723e */ /* 0x000fe400000000ff */
[----:B------:R-:W-:Y:S01]  /*2a90*/  F2FP.F16.F32.PACK_AB R37, R51, R50 ;  /* 0x000000323325723e */ /* 0x000fe200000000ff */
[----:B------:R-:W-:Y:S06]  /*2aa0*/  @!P0 BRA `(.L_x_21) ;  /* 0x0000000000048947 */ /* 0x000fec0003800000 */
[----:B------:R-:W-:Y:S01]  /*2ab0*/  BPT.TRAP 0x1 ;  /* 0x000000040000795c */ /* 0x000fe20000300000 */
.L_x_21:
[----:B------:R-:W-:Y:S01]  /*2ac0*/  ULEA UR6, UR21, UR45, 0x3 ;  /* 0x0000002d15067291 */ /* 0x000fe2000f8e183f */
[----:B------:R-:W-:-:S08]  /*2ad0*/  SHF.L.U32 R7, R22, 0x1f, RZ ;  /* 0x0000001f16077819 */ /* 0x000fd000000006ff */
[----:B------:R-:W1:Y:S02]  /*2ae0*/  SYNCS.PHASECHK.TRANS64.TRYWAIT P1, [UR6+0x12400], R7 ;  /* 0x01240007ff0075a7 */ /* 0x000e640008020146 */
[----:B-1----:R-:W-:Y:S05]  /*2af0*/  @!P1 BRA `(.L_x_22) ;  /* 0x0000006800409947 */ /* 0x002fea0003800000 */
.L_x_125:
[----:B------:R-:W-:Y:S01]  /*2b00*/  ULEA UR10, UR21, UR44, 0x9 ;  /* 0x0000002c150a7291 */ /* 0x000fe2000f8e483f */
[----:B------:R-:W-:Y:S01]  /*2b10*/  WARPGROUP.ARRIVE ;  /* 0x00000000000079c5 */ /* 0x000fe20000000000 */
[----:B------:R-:W-:Y:S01]  /*2b20*/  UMOV UR7, 0x40000040 ;  /* 0x4000004000077882 */ /* 0x000fe20000000000 */
[----:B------:R-:W-:-:S04]  /*2b30*/  F2FP.F16.F32.PACK_AB R39, R39, R54 ;  /* 0x000000362727723e */ /* 0x000fc800000000ff */
[----:B------:R-:W-:Y:S02]  /*2b40*/  UMOV UR6, UR10 ;  /* 0x0000000a00067c82 */ /* 0x000fe40008000000 */
[----:B------:R-:W-:Y:S01]  /*2b50*/  HGMMA.64x64x16.F32 R56, R24, gdesc[UR4].tnspB, RZ, !UPT, gsb0 ;  /* 0x40e0000418387df0 */ /* 0x000fe2000c0008ff */
[----:B------:R-:W-:Y:S01]  /*2b60*/  UIADD3 UR6, UR10, 0x80, URZ ;  /* 0x000000800a067890 */ /* 0x000fe2000fffe03f */
[----:B------:R-:W-:Y:S01]  /*2b70*/  UMOV UR7, 0x40000040 ;  /* 0x4000004000077882 */ /* 0x000fe20000000000 */
[----:B------:R-:W-:Y:S02]  /*2b80*/  WARPGROUP.DEPBAR.LE gsb0, 0x0 ;  /* 0x00008000000079c5 */ /* 0x000fe40000010000 */
[----:B------:R-:W-:-:S06]  /*2b90*/  WARPGROUP.ARRIVE ;  /* 0x00000000000079c5 */ /* 0x000fcc0000000000 */
[----:B------:R-:W-:Y:S01]  /*2ba0*/  HGMMA.64x64x16.F32 R56, R28, gdesc[UR4].tnspB, R56, gsb0 ;  /* 0x40e000041c387df0 */ /* 0x000fe20008000838 */
        /* <DEDUP_REMOVED lines=9> */
[----:B------:R-:W-:Y:S03]  /*2c40*/  HGMMA.64x64x16.F32 R56, R36, gdesc[UR4].tnspB, R56, gsb0 ;  /* 0x40e0000424387df0 */ /* 0x000fe60008000838 */
[----:B------:R-:W-:Y:S02]  /*2c50*/  WARPGROUP.DEPBAR.LE gsb0, 0x0 ;  /* 0x00008000000079c5 */ /* 0x000fe40000010000 */
[----:B------:R-:W-:Y:S05]  /*2c60*/  @!P0 BRA `(.L_x_23) ;  /* 0x0000000000048947 */ /* 0x000fea0003800000 */
[----:B------:R-:W-:Y:S01]  /*2c70*/  BPT.TRAP 0x1 ;  /* 0x000000040000795c */ /* 0x000fe20000300000 */
.L_x_23:
[----:B------:R-:W-:Y:S02]  /*2c80*/  UISETP.GT.U32.AND UP0, UPT, UR48, 0x1, UPT ;  /* 0x000000013000788c */ /* 0x000fe4000bf04070 */
[----:B------:R-:W-:-:S04]  /*2c90*/  UIADD3 UR22, UR22, 0x12428, URZ ;  /* 0x0001242816167890 */ /* 0x000fc8000fffe03f */
[----:B------:R-:W-:Y:S01]  /*2ca0*/  PLOP3.LUT P1, PT, PT, PT, UP0, 0x80, 0x0 ;  /* 0x000000000000781c */ /* 0x000fe20003f2f008 */
[----:B------:R-:W-:-:S09]  /*2cb0*/  UPRMT UR22, URZ, 0x654, UR22 ;  /* 0x000006543f167896 */ /* 0x000fd20008000016 */
[----:B------:R-:W-:Y:S03]  /*2cc0*/  SYNCS.ARRIVE.TRANS64.RED.A1T0 RZ, [UR22], RZ ;  /* 0x000000ffffff79a7 */ /* 0x000fe60008100416 */
[----:B------:R-:W-:Y:S05]  /*2cd0*/  @P1 BRA `(.L_x_24) ;  /* 0x0000000000041947 */ /* 0x000fea0003800000 */
[----:B------:R-:W-:Y:S01]  /*2ce0*/  BPT.TRAP 0x1 ;  /* 0x000000040000795c */ /* 0x000fe20000300000 */
.L_x_24:
[----:B------:R-:W-:Y:S01]  /*2cf0*/  UIADD3 UR37, UR21, 0x1, URZ ;  /* 0x0000000115257890 */ /* 0x000fe2000fffe03f */
[----:B------:R-:W-:Y:S01]  /*2d00*/  ISETP.GE.AND P2, PT, R0, 0x4, PT ;  /* 0x000000040000780c */ /* 0x000fe20003f46270 */
[----:B-1----:R-:W-:Y:S01]  /*2d10*/  VIADD R7, R18, 0x40 ;  /* 0x0000004012077836 */ /* 0x002fe20000000000 */
[----:B------:R-:W-:Y:S01]  /*2d20*/  IADD3 R8, R0, -0x2, RZ ;  /* 0xfffffffe00087810 */ /* 0x000fe20007ffe0ff */
[----:B------:R-:W-:-:S04]  /*2d30*/  UISETP.NE.AND UP0, UPT, UR37, 0x5, UPT ;  /* 0x000000052500788c */ /* 0x000fc8000bf05270 */
[----:B------:R-:W-:Y:S02]  /*2d40*/  USEL UR6, URZ, 0x1, UP0 ;  /* 0x000000013f067887 */ /* 0x000fe40008000000 */
[----:B------:R-:W-:-:S04]  /*2d50*/  USEL UR37, UR37, URZ, UP0 ;  /* 0x0000003f25257287 */ /* 0x000fc80008000000 */
[----:B------:R-:W-:Y:S01]  /*2d60*/  LOP3.LUT R22, R22, UR6, RZ, 0x3c, !PT ;  /* 0x0000000616167c12 */ /* 0x000fe2000f8e3cff */
[----:B------:R-:W-:Y:S07]  /*2d70*/  @!P2 BRA `(.L_x_25) ;  /* 0x000000180038a947 */ /* 0x000fee0003800000 */
[----:B------:R-:W-:Y:S01]  /*2d80*/  VIADD R0, R0, 0xfffffffd ;  /* 0xfffffffd00007836 */ /* 0x000fe20000000000 */
[----:B------:R-:W-:Y:S01]  /*2d90*/  ULDC UR22, c[0x0][0x604] ;  /* 0x0001810000167ab9 */ /* 0x000fe20000000800 */
[----:B------:R-:W-:Y:S02]  /*2da0*/  IMAD.MOV.U32 R9, RZ, RZ, R4 ;  /* 0x000000ffff097224 */ /* 0x000fe400078e0004 */
[----:B------:R-:W-:-:S07]  /*2db0*/  IMAD.MOV.U32 R11, RZ, RZ, R5 ;  /* 0x000000ffff0b7224 */ /* 0x000fce00078e0005 */
.L_x_36:
[----:B------:R-:W-:Y:S01]  /*2dc0*/  MOV R8, R0 ;  /* 0x0000000000087202 */ /* 0x000fe20000000f00 */
[----:B------:R-:W-:Y:S06]  /*2dd0*/  @!P0 BRA `(.L_x_26) ;  /* 0x0000000000048947 */ /* 0x000fec0003800000 */
[----:B------:R-:W-:Y:S01]  /*2de0*/  BPT.TRAP 0x1 ;  /* 0x000000040000795c */ /* 0x000fe20000300000 */
.L_x_26:
[----:B------:R-:W-:Y:S01]  /*2df0*/  ULEA UR6, UR37, UR45, 0x3 ;  /* 0x0000002d25067291 */ /* 0x000fe2000f8e183f */
[----:B------:R-:W-:-:S08]  /*2e00*/  SHF.L.U32 R0, R22, 0x1f, RZ ;  /* 0x0000001f16007819 */ /* 0x000fd000000006ff */
[----:B------:R-:W1:Y:S02]  /*2e10*/  SYNCS.PHASECHK.TRANS64.TRYWAIT P2, [UR6+0x12400], R0 ;  /* 0x01240000ff0075a7 */ /* 0x000e640008040146 */
[----:B-1----:R-:W-:Y:S05]  /*2e20*/  @!P2 BRA `(.L_x_27) ;  /* 0x00000064008ca947 */ /* 0x002fea0003800000 */
.L_x_126:
[----:B------:R-:W-:Y:S01]  /*2e30*/  ULEA UR18, UR37, UR42, 0x9 ;  /* 0x0000002a25127291 */ /* 0x000fe2000f8e483f */
[----:B------:R-:W-:Y:S01]  /*2e40*/  WARPGROUP.ARRIVE ;  /* 0x00000000000079c5 */ /* 0x000fe20000000000 */
[----:B------:R-:W-:Y:S01]  /*2e50*/  UMOV UR19, 0x40000040 ;  /* 0x4000004000137882 */ /* 0x000fe20000000000 */
[----:B------:R-:W-:Y:S01]  /*2e60*/  UMOV UR7, 0x40000040 ;  /* 0x4000004000077882 */ /* 0x000fe20000000000 */
[----:B------:R-:W-:Y:S02]  /*2e70*/  UIADD3 UR6, UR18, 0x2, URZ ;  /* 0x0000000212067890 */ /* 0x000fe4000fffe03f */
[----:B------:R-:W-:Y:S01]  /*2e80*/  UIADD3 UR10, UR18, 0x4, URZ ;  /* 0x00000004120a7890 */ /* 0x000fe2000fffe03f */
[----:B------:R-:W-:Y:S02]  /*2e90*/  UMOV UR11, 0x40000040 ;  /* 0x40000040000b7882 */ /* 0x000fe40000000000 */
[----:B------:R-:W-:Y:S01]  /*2ea0*/  HGMMA.64x64x16.F32 R24, gdesc[UR16], RZ, !UPT, gsb0 ;  /* 0x00e00000101879f0 */ /* 0x000fe2000c0008ff */
[----:B------:R-:W-:Y:S01]  /*2eb0*/  UIADD3 UR14, UR18, 0x6, URZ ;  /* 0x00000006120e7890 */ /* 0x000fe2000fffe03f */
[----:B------:R-:W-:Y:S01]  /*2ec0*/  UMOV UR15, 0x40000040 ;  /* 0x40000040000f7882 */ /* 0x000fe20000000000 */
[----:B------:R-:W-:-:S04]  /*2ed0*/  UIADD3 UR37, UR37, 0x1, URZ ;  /* 0x0000000125257890 */ /* 0x000fc8000fffe03f */
[----:B------:R-:W-:-:S04]  /*2ee0*/  UISETP.NE.AND UP0, UPT, UR37, 0x5, UPT ;  /* 0x000000052500788c */ /* 0x000fc8000bf05270 */
[----:B------:R-:W-:Y:S01]  /*2ef0*/  USEL UR37, UR37, URZ, UP0 ;  /* 0x0000003f25257287 */ /* 0x000fe20008000000 */
[----:B------:R-:W-:Y:S02]  /*2f00*/  WARPGROUP.DEPBAR.LE gsb0, 0x0 ;  /* 0x00008000000079c5 */ /* 0x000fe40000010000 */
[----:B------:R-:W-:-:S06]  /*2f10*/  WARPGROUP.ARRIVE ;  /* 0x00000000000079c5 */ /* 0x000fcc0000000000 */
[----:B------:R-:W-:Y:S01]  /*2f20*/  HGMMA.64x64x16.F32 R24, gdesc[UR4], R24, gsb0 ;  /* 0x00e00000041879f0 */ /* 0x000fe20008000818 */
[----:B------:R-:W-:-:S06]  /*2f30*/  USEL UR6, URZ, 0x1, UP0 ;  /* 0x000000013f067887 */ /* 0x000fcc0008000000 */
[----:B------:R-:W-:Y:S01]  /*2f40*/  LOP3.LUT R22, R22, UR6, RZ, 0x3c, !PT ;  /* 0x0000000616167c12 */ /* 0x000fe2000f8e3cff */
[----:B------:R-:W-:Y:S02]  /*2f50*/  WARPGROUP.DEPBAR.LE gsb0, 0x0 ;  /* 0x00008000000079c5 */ /* 0x000fe40000010000 */
[----:B------:R-:W-:-:S06]  /*2f60*/  WARPGROUP.ARRIVE ;  /* 0x00000000000079c5 */ /* 0x000fcc0000000000 */
[----:B------:R-:W-:Y:S03]  /*2f70*/  HGMMA.64x64x16.F32 R24, gdesc[UR8], R24, gsb0 ;  /* 0x00e00000081879f0 */ /* 0x000fe60008000818 */
[----:B------:R-:W-:Y:S02]  /*2f80*/  WARPGROUP.DEPBAR.LE gsb0, 0x0 ;  /* 0x00008000000079c5 */ /* 0x000fe40000010000 */
[----:B------:R-:W-:-:S06]  /*2f90*/  WARPGROUP.ARRIVE ;  /* 0x00000000000079c5 */ /* 0x000fcc0000000000 */
[----:B------:R-:W-:Y:S03]  /*2fa0*/  HGMMA.64x64x16.F32 R24, gdesc[UR12], R24, gsb0 ;  /* 0x00e000000c1879f0 */ /* 0x000fe60008000818 */
[----:B------:R-:W-:Y:S02]  /*2fb0*/  WARPGROUP.DEPBAR.LE gsb0, 0x0 ;  /* 0x00008000000079c5 */ /* 0x000fe40000010000 */
[----:B------:R-:W-:Y:S05]  /*2fc0*/  @!P0 BRA `(.L_x_28) ;  /* 0x0000000000048947 */ /* 0x000fea0003800000 */
[----:B------:R-:W-:Y:S01]  /*2fd0*/  BPT.TRAP 0x1 ;  /* 0x000000040000795c */ /* 0x000fe20000300000 */
.L_x_28:
[----:B-1----:R-:W-:Y:S01]  /*2fe0*/  FMNMX R0, R24, R9, !PT ;  /* 0x0000000918007209 */ /* 0x002fe20007800000 */
[----:B------:R-:W-:Y:S01]  /*2ff0*/  ULEA UR6, UR37, UR45, 0x3 ;  /* 0x0000002d25067291 */ /* 0x000fe2000f8e183f */
[----:B------:R-:W-:Y:S02]  /*3000*/  FMNMX R10, R26, R11, !PT ;  /* 0x0000000b1a0a7209 */ /* 0x000fe40007800000 */
[----:B------:R-:W-:Y:S02]  /*3010*/  FMNMX R5, R25, R0, !PT ;  /* 0x0000000019057209 */ /* 0x000fe40007800000 */
[----:B------:R-:W-:Y:S02]  /*3020*/  FMNMX R13, R27, R10, !PT ;  /* 0x0000000a1b0d7209 */ /* 0x000fe40007800000 */
[----:B------:R-:W-:Y:S02]  /*3030*/  FMNMX R0, R28, R5, !PT ;  /* 0x000000051c007209 */ /* 0x000fe40007800000 */
[----:B------:R-:W-:-:S02]  /*3040*/  FMNMX R10, R30, R13, !PT ;  /* 0x0000000d1e0a7209 */ /* 0x000fc40007800000 */
[----:B------:R-:W-:Y:S02]  /*3050*/  FMNMX R5, R29, R0, !PT ;  /* 0x000000001d057209 */ /* 0x000fe40007800000 */
[----:B------:R-:W-:Y:S02]  /*3060*/  FMNMX R13, R31, R10, !PT ;  /* 0x0000000a1f0d7209 */ /* 0x000fe40007800000 */
[----:B------:R-:W-:Y:S02]  /*3070*/  FMNMX R0, R32, R5, !PT ;  /* 0x0000000520007209 */ /* 0x000fe40007800000 */
[----:B------:R-:W-:Y:S02]  /*3080*/  FMNMX R10, R34, R13, !PT ;  /* 0x0000000d220a7209 */ /* 0x000fe40007800000 */
[----:B------:R-:W-:Y:S02]  /*3090*/  FMNMX R5, R33, R0, !PT ;  /* 0x0000000021057209 */ /* 0x000fe40007800000 */
[----:B------:R-:W-:-:S02]  /*30a0*/  FMNMX R13, R35, R10, !PT ;  /* 0x0000000a230d7209 */ /* 0x000fc40007800000 */
[----:B------:R-:W-:Y:S02]  /*30b0*/  FMNMX R0, R36, R5, !PT ;  /* 0x0000000524007209 */ /* 0x000fe40007800000 */
[----:B------:R-:W-:Y:S02]  /*30c0*/  FMNMX R12, R38, R13, !PT ;  /* 0x0000000d260c7209 */ /* 0x000fe40007800000 */
[----:B------:R-:W-:-:S04]  /*30d0*/  FMNMX R5, R37, R0, !PT ;  /* 0x0000000025057209 */ /* 0x000fc80007800000 */
[----:B------:R-:W-:-:S04]  /*30e0*/  FMNMX R0, R40, R5, !PT ;  /* 0x0000000528007209 */ /* 0x000fc80007800000 */
[----:B------:R-:W-:-:S04]  /*30f0*/  FMNMX R5, R41, R0, !PT ;  /* 0x0000000029057209 */ /* 0x000fc80007800000 */
[----:B------:R-:W-:-:S04]  /*3100*/  FMNMX R0, R44, R5, !PT ;  /* 0x000000052c007209 */ /* 0x000fc80007800000 */
[----:B------:R-:W-:-:S04]  /*3110*/  FMNMX R5, R45, R0, !PT ;  /* 0x000000002d057209 */ /* 0x000fc80007800000 */
[----:B------:R-:W-:-:S04]  /*3120*/  FMNMX R0, R48, R5, !PT ;  /* 0x0000000530007209 */ /* 0x000fc80007800000 */
[----:B------:R-:W-:-:S04]  /*3130*/  FMNMX R5, R49, R0, !PT ;  /* 0x0000000031057209 */ /* 0x000fc80007800000 */
[----:B------:R-:W-:-:S04]  /*3140*/  FMNMX R0, R52, R5, !PT ;  /* 0x0000000534007209 */ /* 0x000fc80007800000 */
[----:B------:R-:W-:-:S05]  /*3150*/  FMNMX R0, R53, R0, !PT ;  /* 0x0000000035007209 */ /* 0x000fca0007800000 */
[----:B------:R-:W1:Y:S02]  /*3160*/  SHFL.BFLY PT, R5, R0, 0x1, 0x1f ;  /* 0x0c201f0000057f89 */ /* 0x000e6400000e0000 */
[----:B-1----:R-:W-:-:S05]  /*3170*/  FMNMX R5, R0, R5, !PT ;  /* 0x0000000500057209 */ /* 0x002fca0007800000 */
[----:B------:R-:W1:Y:S02]  /*3180*/  SHFL.BFLY PT, R4, R5, 0x2, 0x1f ;  /* 0x0c401f0005047f89 */ /* 0x000e6400000e0000 */
[----:B-1----:R-:W-:Y:S02]  /*3190*/  FMNMX R4, R5, R4, !PT ;  /* 0x0000000405047209 */ /* 0x002fe40007800000 */
[----:B------:R-:W-:Y:S02]  /*31a0*/  FMNMX R5, R39, R12, !PT ;  /* 0x0000000c27057209 */ /* 0x000fe40007800000 */
[----:B------:R-:W-:Y:S02]  /*31b0*/  FSETP.NEU.AND P2, PT, R4, -INF , PT ;  /* 0xff8000000400780b */ /* 0x000fe40003f4d000 */
[----:B------:R-:W-:Y:S02]  /*31c0*/  FMNMX R12, R42, R5, !PT ;  /* 0x000000052a0c7209 */ /* 0x000fe40007800000 */
[----:B------:R-:W-:-:S02]  /*31d0*/  FSEL R0, R4, RZ, P2 ;  /* 0x000000ff04007208 */ /* 0x000fc40001000000 */
[----:B------:R-:W-:-:S03]  /*31e0*/  FMNMX R5, R43, R12, !PT ;  /* 0x0000000c2b057209 */ /* 0x000fc60007800000 */
[----:B------:R-:W-:Y:S01]  /*31f0*/  FMUL R10, R0, UR22 ;  /* 0x00000016000a7c20 */ /* 0x000fe20008400000 */
[----:B------:R-:W-:Y:S01]  /*3200*/  FMNMX R12, R46, R5, !PT ;  /* 0x000000052e0c7209 */ /* 0x000fe20007800000 */
[----:B------:R-:W-:Y:S02]  /*3210*/  FADD R0, -R0, R9 ;  /* 0x0000000900007221 */ /* 0x000fe40000000100 */
[--C-:B------:R-:W-:Y:S01]  /*3220*/  FFMA R24, R24, UR22, -R10.reuse ;  /* 0x0000001618187c23 */ /* 0x100fe2000800080a */
[--C-:B------:R-:W-:Y:S01]  /*3230*/  FFMA R25, R25, UR22, -R10.reuse ;  /* 0x0000001619197c23 */ /* 0x100fe2000800080a */
[--C-:B------:R-:W-:Y:S01]  /*3240*/  FFMA R28, R28, UR22, -R10.reuse ;  /* 0x000000161c1c7c23 */ /* 0x100fe2000800080a */
[----:B------:R-:W-:Y:S01]  /*3250*/  FMNMX R5, R47, R12, !PT ;  /* 0x0000000c2f057209 */ /* 0x000fe20007800000 */
[--C-:B------:R-:W-:Y:S01]  /*3260*/  FFMA R32, R32, UR22, -R10.reuse ;  /* 0x0000001620207c23 */ /* 0x100fe2000800080a */
[----:B------:R-:W-:Y:S01]  /*3270*/  FSETP.GEU.AND P5, PT, R24, -126, PT ;  /* 0xc2fc00001800780b */ /* 0x000fe20003fae000 */
[--C-:B------:R-:W-:Y:S01]  /*3280*/  FFMA R29, R29, UR22, -R10.reuse ;  /* 0x000000161d1d7c23 */ /* 0x100fe2000800080a */
[----:B------:R-:W-:Y:S01]  /*3290*/  FSETP.GEU.AND P3, PT, R25, -126, PT ;  /* 0xc2fc00001900780b */ /* 0x000fe20003f6e000 */
[--C-:B------:R-:W-:Y:S01]  /*32a0*/  FFMA R33, R33, UR22, -R10.reuse ;  /* 0x0000001621217c23 */ /* 0x100fe2000800080a */
[----:B------:R-:W-:Y:S01]  /*32b0*/  FSETP.GEU.AND P2, PT, R28, -126, PT ;  /* 0xc2fc00001c00780b */ /* 0x000fe20003f4e000 */
[--C-:B------:R-:W-:Y:S01]  /*32c0*/  FFMA R36, R36, UR22, -R10.reuse ;  /* 0x0000001624247c23 */ /* 0x100fe2000800080a */
[----:B------:R-:W-:Y:S01]  /*32d0*/  FMNMX R12, R50, R5, !PT ;  /* 0x00000005320c7209 */ /* 0x000fe20007800000 */
[--C-:B------:R-:W-:Y:S01]  /*32e0*/  FFMA R37, R37, UR22, -R10.reuse ;  /* 0x0000001625257c23 */ /* 0x100fe2000800080a */
[----:B------:R-:W-:Y:S01]  /*32f0*/  FSETP.GEU.AND P6, PT, R32, -126, PT ;  /* 0xc2fc00002000780b */ /* 0x000fe20003fce000 */
[--C-:B------:R-:W-:Y:S01]  /*3300*/  FFMA R41, R41, UR22, -R10.reuse ;  /* 0x0000001629297c23 */ /* 0x100fe2000800080a */
[----:B------:R-:W-:Y:S01]  /*3310*/  FSETP.GEU.AND P4, PT, R29, -126, PT ;  /* 0xc2fc00001d00780b */ /* 0x000fe20003f8e000 */
[--C-:B------:R-:W-:Y:S01]  /*3320*/  FFMA R40, R40, UR22, -R10.reuse ;  /* 0x0000001628287c23 */ /* 0x100fe2000800080a */
[----:B------:R-:W-:Y:S01]  /*3330*/  FMNMX R5, R51, R12, !PT ;  /* 0x0000000c33057209 */ /* 0x000fe20007800000 */
[----:B------:R-:W-:Y:S01]  /*3340*/  @!P5 FMUL R24, R24, 0.5 ;  /* 0x3f0000001818d820 */ /* 0x000fe20000400000 */
[--C-:B------:R-:W-:Y:S01]  /*3350*/  FFMA R44, R44, UR22, -R10.reuse ;  /* 0x000000162c2c7c23 */ /* 0x100fe2000800080a */
[----:B------:R-:W-:Y:S01]  /*3360*/  @!P3 FMUL R25, R25, 0.5 ;  /* 0x3f0000001919b820 */ /* 0x000fe20000400000 */
[----:B------:R-:W-:Y:S01]  /*3370*/  FMNMX R12, R54, R5, !PT ;  /* 0x00000005360c7209 */ /* 0x000fe20007800000 */
[----:B------:R-:W-:Y:S01]  /*3380*/  @!P2 FMUL R28, R28, 0.5 ;  /* 0x3f0000001c1ca820 */ /* 0x000fe20000400000 */
[--C-:B------:R-:W-:Y:S01]  /*3390*/  FFMA R45, R45, UR22, -R10.reuse ;  /* 0x000000162d2d7c23 */ /* 0x100fe2000800080a */
[----:B------:R-:W1:Y:S01]  /*33a0*/  MUFU.EX2 R24, R24 ;  /* 0x0000001800187308 */ /* 0x000e620000000800 */
[----:B------:R-:W-:Y:S01]  /*33b0*/  FMNMX R12, R55, R12, !PT ;  /* 0x0000000c370c7209 */ /* 0x000fe20007800000 */
[----:B------:R-:W-:Y:S01]  /*33c0*/  @!P6 FMUL R32, R32, 0.5 ;  /* 0x3f0000002020e820 */ /* 0x000fe20000400000 */
[--C-:B------:R-:W-:Y:S01]  /*33d0*/  FFMA R48, R48, UR22, -R10.reuse ;  /* 0x0000001630307c23 */ /* 0x100fe2000800080a */
[----:B------:R-:W-:Y:S01]  /*33e0*/  @!P4 FMUL R29, R29, 0.5 ;  /* 0x3f0000001d1dc820 */ /* 0x000fe20000400000 */
[--C-:B------:R-:W-:Y:S01]  /*33f0*/  FFMA R49, R49, UR22, -R10.reuse ;  /* 0x0000001631317c23 */ /* 0x100fe2000800080a */
[----:B------:R-:W2:Y:S01]  /*3400*/  SHFL.BFLY PT, R5, R12, 0x1, 0x1f ;  /* 0x0c201f000c057f89 */ /* 0x000ea200000e0000 */
[--C-:B------:R-:W-:Y:S01]  /*3410*/  FFMA R52, R52, UR22, -R10.reuse ;  /* 0x0000001634347c23 */ /* 0x100fe2000800080a */
[----:B------:R-:W3:Y:S01]  /*3420*/  MUFU.EX2 R25, R25 ;  /* 0x0000001900197308 */ /* 0x000ee20000000800 */
[----:B------:R-:W-:Y:S01]  /*3430*/  FFMA R53, R53, UR22, -R10 ;  /* 0x0000001635357c23 */ /* 0x000fe2000800080a */
[----:B------:R-:W-:-:S06]  /*3440*/  FMUL R0, R0, UR22 ;  /* 0x0000001600007c20 */ /* 0x000fcc0008400000 */
[----:B------:R-:W4:Y:S01]  /*3450*/  MUFU.EX2 R28, R28 ;  /* 0x0000001c001c7308 */ /* 0x000f220000000800 */
[----:B-1----:R-:W-:Y:S01]  /*3460*/  @!P5 FMUL R24, R24, R24 ;  /* 0x000000181818d220 */ /* 0x002fe20000400000 */
[----:B------:R-:W-:-:S06]  /*3470*/  FSETP.GEU.AND P5, PT, R33, -126, PT ;  /* 0xc2fc00002100780b */ /* 0x000fcc0003fae000 */
[----:B------:R-:W1:Y:S01]  /*3480*/  MUFU.EX2 R32, R32 ;  /* 0x0000002000207308 */ /* 0x000e620000000800 */
[----:B---3--:R-:W-:Y:S01]  /*3490*/  @!P3 FMUL R25, R25, R25 ;  /* 0x000000191919b220 */ /* 0x008fe20000400000 */
[----:B------:R-:W-:Y:S02]  /*34a0*/  FSETP.GEU.AND P3, PT, R36, -126, PT ;  /* 0xc2fc00002400780b */ /* 0x000fe40003f6e000 */
[----:B--2---:R-:W-:-:S03]  /*34b0*/  FMNMX R5, R12, R5, !PT ;  /* 0x000000050c057209 */ /* 0x004fc60007800000 */
[----:B------:R-:W-:Y:S01]  /*34c0*/  @!P5 FMUL R33, R33, 0.5 ;  /* 0x3f0000002121d820 */ /* 0x000fe20000400000 */
[----:B------:R-:W2:Y:S01]  /*34d0*/  MUFU.EX2 R29, R29 ;  /* 0x0000001d001d7308 */ /* 0x000ea20000000800 */
[----:B----4-:R-:W-:Y:S01]  /*34e0*/  @!P2 FMUL R28, R28, R28 ;  /* 0x0000001c1c1ca220 */ /* 0x010fe20000400000 */
[----:B------:R-:W-:Y:S01]  /*34f0*/  FSETP.GEU.AND P2, PT, R37, -126, PT ;  /* 0xc2fc00002500780b */ /* 0x000fe20003f4e000 */
[----:B------:R-:W3:Y:S04]  /*3500*/  SHFL.BFLY PT, R14, R5, 0x2, 0x1f ;  /* 0x0c401f00050e7f89 */ /* 0x000ee800000e0000 */
[----:B------:R-:W-:Y:S01]  /*3510*/  @!P3 FMUL R36, R36, 0.5 ;  /* 0x3f0000002424b820 */ /* 0x000fe20000400000 */
[----:B------:R-:W4:Y:S01]  /*3520*/  MUFU.EX2 R33, R33 ;  /* 0x0000002100217308 */ /* 0x000f220000000800 */
        /* <DEDUP_REMOVED lines=8> */
[----:B----4-:R-:W-:Y:S01]  /*35b0*/  @!P5 FMUL R33, R33, R33 ;  /* 0x000000212121d220 */ /* 0x010fe20000400000 */
[----:B------:R-:W-:Y:S02]  /*35c0*/  FSETP.GEU.AND P5, PT, R44, -126, PT ;  /* 0xc2fc00002c00780b */ /* 0x000fe40003fae000 */
[----:B---3--:R-:W-:-:S03]  /*35d0*/  FMNMX R5, R5, R14, !PT ;  /* 0x0000000e05057209 */ /* 0x008fc60007800000 */
[----:B------:R-:W-:Y:S01]  /*35e0*/  @!P4 FMUL R40, R40, 0.5 ;  /* 0x3f0000002828c820 */ /* 0x000fe20000400000 */
[----:B------:R-:W3:Y:S01]  /*35f0*/  MUFU.EX2 R12, R41 ;  /* 0x00000029000c7308 */ /* 0x000ee20000000800 */
[----:B-1----:R-:W-:Y:S01]  /*3600*/  @!P3 FMUL R36, R36, R36 ;  /* 0x000000242424b220 */ /* 0x002fe20000400000 */
[----:B------:R-:W-:-:S05]  /*3610*/  FSETP.GEU.AND P3, PT, R45, -126, PT ;  /* 0xc2fc00002d00780b */ /* 0x000fca0003f6e000 */
[----:B------:R-:W-:Y:S01]  /*3620*/  @!P5 FMUL R44, R44, 0.5 ;  /* 0x3f0000002c2cd820 */ /* 0x000fe20000400000 */
[----:B------:R1:W4:Y:S01]  /*3630*/  MUFU.EX2 R13, R40 ;  /* 0x00000028000d7308 */ /* 0x0003220000000800 */
[----:B--2---:R-:W-:Y:S01]  /*3640*/  @!P2 FMUL R37, R37, R37 ;  /* 0x000000252525a220 */ /* 0x004fe20000400000 */
[----:B------:R-:W-:-:S05]  /*3650*/  FSETP.GEU.AND P2, PT, R48, -126, PT ;  /* 0xc2fc00003000780b */ /* 0x000fca0003f4e000 */
[----:B------:R-:W-:Y:S01]  /*3660*/  @!P3 FMUL R45, R45, 0.5 ;  /* 0x3f0000002d2db820 */ /* 0x000fe20000400000 */
[----:B------:R2:W5:Y:S01]  /*3670*/  MUFU.EX2 R15, R44 ;  /* 0x0000002c000f7308 */ /* 0x0005620000000800 */
[----:B---3--:R-:W-:Y:S01]  /*3680*/  @!P6 FMUL R12, R12, R12 ;  /* 0x0000000c0c0ce220 */ /* 0x008fe20000400000 */
[----:B------:R-:W-:-:S03]  /*3690*/  FSETP.NEU.AND P6, PT, R5, -INF , PT ;  /* 0xff8000000500780b */ /* 0x000fc60003fcd000 */
[----:B------:R-:W-:Y:S01]  /*36a0*/  FADD R9, R25, R12 ;  /* 0x0000000c19097221 */ /* 0x000fe20000000000 */
[----:B-1----:R-:W-:Y:S01]  /*36b0*/  FSEL R40, R5, RZ, P6 ;  /* 0x000000ff05287208 */ /* 0x002fe20003000000 */
[----:B------:R-:W-:Y:S01]  /*36c0*/  @!P2 FMUL R48, R48, 0.5 ;  /* 0x3f0000003030a820 */ /* 0x000fe20000400000 */
[----:B------:R-:W1:Y:S01]  /*36d0*/  MUFU.EX2 R14, R45 ;  /* 0x0000002d000e7308 */ /* 0x000e620000000800 */
[----:B----4-:R-:W-:Y:S01]  /*36e0*/  @!P4 FMUL R13, R13, R13 ;  /* 0x0000000d0d0dc220 */ /* 0x010fe20000400000 */
[----:B------:R-:W-:Y:S01]  /*36f0*/  FSETP.GEU.AND P4, PT, R49, -126, PT ;  /* 0xc2fc00003100780b */ /* 0x000fe20003f8e000 */
[----:B--2---:R-:W-:Y:S01]  /*3700*/  FMUL R44, R40, UR22 ;  /* 0x00000016282c7c20 */ /* 0x004fe20008400000 */
[----:B------:R-:W-:Y:S01]  /*3710*/  FSETP.GEU.AND P6, PT, R52, -126, PT ;  /* 0xc2fc00003400780b */ /* 0x000fe20003fce000 */
[----:B------:R-:W-:Y:S02]  /*3720*/  FADD R40, -R40, R11 ;  /* 0x0000000b28287221 */ /* 0x000fe40000000100 */
[--C-:B------:R-:W-:Y:S01]  /*3730*/  FFMA R26, R26, UR22, -R44.reuse ;  /* 0x000000161a1a7c23 */ /* 0x100fe2000800082c */
[----:B------:R-:W2:Y:S01]  /*3740*/  MUFU.EX2 R21, R48 ;  /* 0x0000003000157308 */ /* 0x000ea20000000800 */
[----:B-----5:R-:W-:Y:S01]  /*3750*/  @!P5 FMUL R15, R15, R15 ;  /* 0x0000000f0f0fd220 */ /* 0x020fe20000400000 */
[----:B------:R-:W-:Y:S01]  /*3760*/  FSETP.GEU.AND P5, PT, R53, -126, PT ;  /* 0xc2fc00003500780b */ /* 0x000fe20003fae000 */
[--C-:B------:R-:W-:Y:S01]  /*3770*/  FFMA R27, R27, UR22, -R44.reuse ;  /* 0x000000161b1b7c23 */ /* 0x100fe2000800082c */
[--C-:B------:R-:W-:Y:S01]  /*3780*/  FFMA R30, R30, UR22, -R44.reuse ;  /* 0x000000161e1e7c23 */ /* 0x100fe2000800082c */
[--C-:B------:R-:W-:Y:S01]  /*3790*/  FFMA R31, R31, UR22, -R44.reuse ;  /* 0x000000161f1f7c23 */ /* 0x100fe2000800082c */
[--C-:B------:R-:W-:Y:S01]  /*37a0*/  FFMA R34, R34, UR22, -R44.reuse ;  /* 0x0000001622227c23 */ /* 0x100fe2000800082c */
[----:B------:R-:W-:Y:S01]  /*37b0*/  @!P4 FMUL R49, R49, 0.5 ;  /* 0x3f0000003131c820 */ /* 0x000fe20000400000 */
[--C-:B------:R-:W-:Y:S01]  /*37c0*/  FFMA R43, R43, UR22, -R44.reuse ;  /* 0x000000162b2b7c23 */ /* 0x100fe2000800082c */
[----:B-1----:R-:W-:Y:S01]  /*37d0*/  @!P3 FMUL R14, R14, R14 ;  /* 0x0000000e0e0eb220 */ /* 0x002fe20000400000 */
[----:B------:R-:W-:Y:S01]  /*37e0*/  FSETP.GEU.AND P3, PT, R26, -126, PT ;  /* 0xc2fc00001a00780b */ /* 0x000fe20003f6e000 */
[----:B------:R-:W1:Y:S01]  /*37f0*/  MUFU.EX2 R10, R49 ;  /* 0x00000031000a7308 */ /* 0x000e620000000800 */
[----:B------:R-:W-:Y:S01]  /*3800*/  @!P6 FMUL R52, R52, 0.5 ;  /* 0x3f0000003434e820 */ /* 0x000fe20000400000 */
[--C-:B------:R-:W-:Y:S01]  /*3810*/  FFMA R47, R47, UR22, -R44.reuse ;  /* 0x000000162f2f7c23 */ /* 0x100fe2000800082c */
[--C-:B------:R-:W-:Y:S01]  /*3820*/  FFMA R51, R51, UR22, -R44.reuse ;  /* 0x0000001633337c23 */ /* 0x100fe2000800082c */
[----:B------:R-:W-:Y:S01]  /*3830*/  @!P5 FMUL R53, R53, 0.5 ;  /* 0x3f0000003535d820 */ /* 0x000fe20000400000 */
[----:B------:R-:W-:Y:S01]  /*3840*/  FFMA R55, R55, UR22, -R44 ;  /* 0x0000001637377c23 */ /* 0x000fe2000800082c */
[----:B--2---:R-:W-:Y:S01]  /*3850*/  @!P2 FMUL R21, R21, R21 ;  /* 0x000000151515a220 */ /* 0x004fe20000400000 */
[----:B------:R-:W-:Y:S01]  /*3860*/  FSETP.GEU.AND P2, PT, R27, -126, PT ;  /* 0xc2fc00001b00780b */ /* 0x000fe20003f4e000 */
[----:B------:R-:W2:Y:S01]  /*3870*/  MUFU.EX2 R41, R52 ;  /* 0x0000003400297308 */ /* 0x000ea20000000800 */
[----:B------:R-:W-:Y:S01]  /*3880*/  FMUL R40, R40, UR22 ;  /* 0x0000001628287c20 */ /* 0x000fe20008400000 */
[----:B------:R-:W-:-:S02]  /*3890*/  FADD R11, R28, R15 ;  /* 0x0000000f1c0b7221 */ /* 0x000fc40000000000 */
[----:B------:R-:W-:-:S04]  /*38a0*/  @!P3 FMUL R26, R26, 0.5 ;  /* 0x3f0000001a1ab820 */ /* 0x000fc80000400000 */
[----:B------:R-:W3:Y:S01]  /*38b0*/  MUFU.EX2 R20, R53 ;  /* 0x0000003500147308 */ /* 0x000ee20000000800 */
[----:B-1----:R-:W-:Y:S01]  /*38c0*/  @!P4 FMUL R10, R10, R10 ;  /* 0x0000000a0a0ac220 */ /* 0x002fe20000400000 */
[----:B------:R-:W-:Y:S02]  /*38d0*/  FSETP.GEU.AND P4, PT, R30, -126, PT ;  /* 0xc2fc00001e00780b */ /* 0x000fe40003f8e000 */
[----:B------:R-:W-:-:S04]  /*38e0*/  @!P2 FMUL R27, R27, 0.5 ;  /* 0x3f0000001b1ba820 */ /* 0x000fc80000400000 */
[----:B------:R1:W4:Y:S01]  /*38f0*/  MUFU.EX2 R45, R26 ;  /* 0x0000001a002d7308 */ /* 0x0003220000000800 */
[----:B--2---:R-:W-:Y:S01]  /*3900*/  @!P6 FMUL R41, R41, R41 ;  /* 0x000000292929e220 */ /* 0x004fe20000400000 */
[----:B------:R-:W-:-:S05]  /*3910*/  FSETP.GEU.AND P6, PT, R31, -126, PT ;  /* 0xc2fc00001f00780b */ /* 0x000fca0003fce000 */
[----:B------:R-:W-:Y:S01]  /*3920*/  @!P4 FMUL R30, R30, 0.5 ;  /* 0x3f0000001e1ec820 */ /* 0x000fe20000400000 */
[----:B------:R2:W5:Y:S01]  /*3930*/  MUFU.EX2 R48, R27 ;  /* 0x0000001b00307308 */ /* 0x0005620000000800 */
[----:B-1----:R-:W-:Y:S01]  /*3940*/  FFMA R26, R35, UR22, -R44 ;  /* 0x00000016231a7c23 */ /* 0x002fe2000800082c */
[----:B---3--:R-:W-:Y:S01]  /*3950*/  @!P5 FMUL R20, R20, R20 ;  /* 0x000000141414d220 */ /* 0x008fe20000400000 */
[----:B------:R-:W-:-:S04]  /*3960*/  FSETP.GEU.AND P5, PT, R34, -126, PT ;  /* 0xc2fc00002200780b */ /* 0x000fc80003fae000 */
[----:B------:R-:W-:Y:S01]  /*3970*/  @!P6 FMUL R31, R31, 0.5 ;  /* 0x3f0000001f1fe820 */ /* 0x000fe20000400000 */
[----:B------:R1:W3:Y:S01]  /*3980*/  MUFU.EX2 R49, R30 ;  /* 0x0000001e00317308 */ /* 0x0002e20000000800 */
[----:B----4-:R-:W-:Y:S01]  /*3990*/  @!P3 FMUL R45, R45, R45 ;  /* 0x0000002d2d2db220 */ /* 0x010fe20000400000 */
[----:B------:R-:W-:Y:S01]  /*39a0*/  FSETP.GEU.AND P3, PT, R26, -126, PT ;  /* 0xc2fc00001a00780b */ /* 0x000fe20003f6e000 */
[----:B--2---:R-:W-:-:S05]  /*39b0*/  FFMA R27, R38, UR22, -R44 ;  /* 0x00000016261b7c23 */ /* 0x004fca000800082c */
[----:B------:R-:W-:Y:S01]  /*39c0*/  @!P5 FMUL R34, R34, 0.5 ;  /* 0x3f0000002222d820 */ /* 0x000fe20000400000 */
[----:B-1----:R-:W-:Y:S01]  /*39d0*/  FFMA R30, R39, UR22, -R44 ;  /* 0x00000016271e7c23 */ /* 0x002fe2000800082c */
[----:B-----5:R-:W-:Y:S01]  /*39e0*/  @!P2 FMUL R48, R48, R48 ;  /* 0x000000303030a220 */ /* 0x020fe20000400000 */
[----:B------:R-:W-:Y:S01]  /*39f0*/  FSETP.GEU.AND P2, PT, R27, -126, PT ;  /* 0xc2fc00001b00780b */ /* 0x000fe20003f4e000 */
[----:B------:R1:W2:Y:S03]  /*3a00*/  MUFU.EX2 R52, R31 ;  /* 0x0000001f00347308 */ /* 0x0002a60000000800 */
[----:B------:R-:W-:Y:S01]  /*3a10*/  @!P3 FMUL R26, R26, 0.5 ;  /* 0x3f0000001a1ab820 */ /* 0x000fe20000400000 */
[----:B---3--:R-:W-:Y:S01]  /*3a20*/  @!P4 FMUL R49, R49, R49 ;  /* 0x000000313131c220 */ /* 0x008fe20000400000 */
[----:B------:R-:W-:-:S03]  /*3a30*/  FSETP.GEU.AND P4, PT, R30, -126, PT ;  /* 0xc2fc00001e00780b */ /* 0x000fc60003f8e000 */
[----:B------:R3:W4:Y:S01]  /*3a40*/  MUFU.EX2 R35, R34 ;  /* 0x0000002200237308 */ /* 0x0007220000000800 */
[----:B-1----:R-:W-:-:S03]  /*3a50*/  FFMA R31, R42, UR22, -R44 ;  /* 0x000000162a1f7c23 */ /* 0x002fc6000800082c */
[----:B------:R-:W-:-:S04]  /*3a60*/  @!P2 FMUL R27, R27, 0.5 ;  /* 0x3f0000001b1ba820 */ /* 0x000fc80000400000 */
[----:B------:R1:W5:Y:S01]  /*3a70*/  MUFU.EX2 R38, R26 ;  /* 0x0000001a00267308 */ /* 0x0003620000000800 */
[----:B--2---:R-:W-:Y:S01]  /*3a80*/  @!P6 FMUL R52, R52, R52 ;  /* 0x000000343434e220 */ /* 0x004fe20000400000 */
[----:B------:R-:W-:Y:S01]  /*3a90*/  FSETP.GEU.AND P6, PT, R31, -126, PT ;  /* 0xc2fc00001f00780b */ /* 0x000fe20003fce000 */
[----:B------:R-:W-:Y:S01]  /*3aa0*/  @!P4 FMUL R30, R30, 0.5 ;  /* 0x3f0000001e1ec820 */ /* 0x000fe20000400000 */
[----:B---3--:R-:W-:-:S04]  /*3ab0*/  FADD R34, R36, R41 ;  /* 0x0000002924227221 */ /* 0x008fc80000000000 */
[----:B------:R2:W3:Y:S01]  /*3ac0*/  MUFU.EX2 R39, R27 ;  /* 0x0000001b00277308 */ /* 0x0004e20000000800 */
[----:B-1----:R-:W-:Y:S01]  /*3ad0*/  FFMA R26, R46, UR22, -R44 ;  /* 0x000000162e1a7c23 */ /* 0x002fe2000800082c */
[----:B----4-:R-:W-:Y:S01]  /*3ae0*/  @!P5 FMUL R35, R35, R35 ;  /* 0x000000232323d220 */ /* 0x010fe20000400000 */
[----:B------:R-:W-:Y:S01]  /*3af0*/  FSETP.GEU.AND P5, PT, R43, -126, PT ;  /* 0xc2fc00002b00780b */ /* 0x000fe20003fae000 */
[----:B------:R-:W-:-:S03]  /*3b00*/  FADD R34, R11, R34 ;  /* 0x000000220b227221 */ /* 0x000fc60000000000 */
[----:B------:R-:W-:Y:S01]  /*3b10*/  @!P6 FMUL R31, R31, 0.5 ;  /* 0x3f0000001f1fe820 */ /* 0x000fe20000400000 */
[----:B------:R1:W4:Y:S01]  /*3b20*/  MUFU.EX2 R42, R30 ;  /* 0x0000001e002a7308 */ /* 0x0003220000000800 */
[----:B-----5:R-:W-:Y:S01]  /*3b30*/  @!P3 FMUL R38, R38, R38 ;  /* 0x000000262626b220 */ /* 0x020fe20000400000 */
[----:B------:R-:W-:Y:S01]  /*3b40*/  FSETP.GEU.AND P3, PT, R26, -126, PT ;  /* 0xc2fc00001a00780b */ /* 0x000fe20003f6e000 */
[----:B--2---:R-:W-:-:S05]  /*3b50*/  FFMA R27, R50, UR22, -R44 ;  /* 0x00000016321b7c23 */ /* 0x004fca000800082c */
[----:B------:R-:W-:Y:S01]  /*3b60*/  @!P5 FMUL R43, R43, 0.5 ;  /* 0x3f0000002b2bd820 */ /* 0x000fe20000400000 */
[----:B---3--:R-:W-:Y:S01]  /*3b70*/  @!P2 FMUL R39, R39, R39 ;  /* 0x000000272727a220 */ /* 0x008fe20000400000 */
[----:B------:R-:W-:Y:S01]  /*3b80*/  FSETP.GEU.AND P2, PT, R47, -126, PT ;  /* 0xc2fc00002f00780b */ /* 0x000fe20003f4e000 */
[----:B------:R-:W2:Y:S01]  /*3b90*/  MUFU.EX2 R46, R31 ;  /* 0x0000001f002e7308 */ /* 0x000ea20000000800 */
[----:B-1----:R-:W-:-:S03]  /*3ba0*/  FFMA R30, R54, UR22, -R44 ;  /* 0x00000016361e7c23 */ /* 0x002fc6000800082c */
[----:B------:R-:W-:Y:S01]  /*3bb0*/  @!P3 FMUL R26, R26, 0.5 ;  /* 0x3f0000001a1ab820 */ /* 0x000fe20000400000 */
[----:B----4-:R-:W-:Y:S01]  /*3bc0*/  @!P4 FMUL R42, R42, R42 ;  /* 0x0000002a2a2ac220 */ /* 0x010fe20000400000 */
[----:B------:R-:W-:Y:S02]  /*3bd0*/  FSETP.GEU.AND P4, PT, R27, -126, PT ;  /* 0xc2fc00001b00780b */ /* 0x000fe40003f8e000 */
[----:B------:R1:W3:Y:S04]  /*3be0*/  MUFU.EX2 R50, R26 ;  /* 0x0000001a00327308 */ /* 0x0002e80000000800 */
[----:B------:R-:W-:-:S04]  /*3bf0*/  @!P2 FMUL R47, R47, 0.5 ;  /* 0x3f0000002f2fa820 */ /* 0x000fc80000400000 */
[----:B------:R-:W4:Y:S01]  /*3c00*/  MUFU.EX2 R43, R43 ;  /* 0x0000002b002b7308 */ /* 0x000f220000000800 */
[----:B--2---:R-:W-:Y:S01]  /*3c10*/  @!P6 FMUL R46, R46, R46 ;  /* 0x0000002e2e2ee220 */ /* 0x004fe20000400000 */
[----:B------:R-:W-:Y:S01]  /*3c20*/  FSETP.GEU.AND P6, PT, R51, -126, PT ;  /* 0xc2fc00003300780b */ /* 0x000fe20003fce000 */
[----:B-1----:R-:W-:Y:S01]  /*3c30*/  FADD R26, R33, R10 ;  /* 0x0000000a211a7221 */ /* 0x002fe20000000000 */
[----:B------:R-:W-:-:S03]  /*3c40*/  @!P4 FMUL R27, R27, 0.5 ;  /* 0x3f0000001b1bc820 */ /* 0x000fc60000400000 */
[----:B------:R-:W-:Y:S01]  /*3c50*/  FADD R31, R9, R26 ;  /* 0x0000001a091f7221 */ /* 0x000fe20000000000 */
[----:B------:R-:W1:Y:S01]  /*3c60*/  MUFU.EX2 R47, R47 ;  /* 0x0000002f002f7308 */ /* 0x000e620000000800 */
[----:B---3--:R-:W-:Y:S01]  /*3c70*/  @!P3 FMUL R50, R50, R50 ;  /* 0x000000323232b220 */ /* 0x008fe20000400000 */
[----:B------:R-:W-:Y:S01]  /*3c80*/  FSETP.GEU.AND P3, PT, R55, -126, PT ;  /* 0xc2fc00003700780b */ /* 0x000fe20003f6e000 */
[----:B------:R-:W-:Y:S01]  /*3c90*/  FADD R26, R29, R14 ;  /* 0x0000000e1d1a7221 */ /* 0x000fe20000000000 */
[----:B------:R-:W-:Y:S01]  /*3ca0*/  FADD R9, R24, R13 ;  /* 0x0000000d18097221 */ /* 0x000fe20000000000 */
[----:B------:R-:W-:Y:S01]  /*3cb0*/  FADD R53, R49, R50 ;  /* 0x0000003231357221 */ /* 0x000fe20000000000 */
[----:B------:R-:W-:Y:S01]  /*3cc0*/  F2FP.F16.F32.PACK_AB R24, R25, R24 ;  /* 0x000000181918723e */ /* 0x000fe200000000ff */
[----:B------:R-:W-:Y:S01]  /*3cd0*/  @!P6 FMUL R51, R51, 0.5 ;  /* 0x3f0000003333e820 */ /* 0x000fe20000400000 */
[----:B------:R2:W3:Y:S01]  /*3ce0*/  MUFU.EX2 R54, R27 ;  /* 0x0000001b00367308 */ /* 0x0004e20000000800 */
[----:B----4-:R-:W-:Y:S01]  /*3cf0*/  @!P5 FMUL R43, R43, R43 ;  /* 0x0000002b2b2bd220 */ /* 0x010fe20000400000 */
[----:B------:R-:W-:-:S02]  /*3d00*/  FSETP.GEU.AND P5, PT, R30, -126, PT ;  /* 0xc2fc00001e00780b */ /* 0x000fc40003fae000 */
[----:B------:R-:W-:-:S03]  /*3d10*/  F2FP.F16.F32.PACK_AB R25, R48, R45 ;  /* 0x0000002d3019723e */ /* 0x000fc600000000ff */
[----:B------:R-:W-:Y:S01]  /*3d20*/  @!P3 FMUL R55, R55, 0.5 ;  /* 0x3f0000003737b820 */ /* 0x000fe20000400000 */
[----:B------:R-:W4:Y:S01]  /*3d30*/  MUFU.EX2 R51, R51 ;  /* 0x0000003300337308 */ /* 0x000f220000000800 */
[----:B-1----:R-:W-:Y:S01]  /*3d40*/  @!P2 FMUL R47, R47, R47 ;  /* 0x0000002f2f2fa220 */ /* 0x002fe20000400000 */
[----:B------:R-:W-:Y:S01]  /*3d50*/  FSETP.GEU.AND P2, PT, R0, -126, PT ;  /* 0xc2fc00000000780b */ /* 0x000fe20003f4e000 */
[----:B--2---:R-:W-:Y:S02]  /*3d60*/  FADD R27, R37, R20 ;  /* 0x00000014251b7221 */ /* 0x004fe40000000000 */
[----:B------:R-:W-:Y:S02]  /*3d70*/  FADD R89, R52, R47 ;  /* 0x0000002f34597221 */ /* 0x000fe40000000000 */
[----:B------:R-:W-:Y:S01]  /*3d80*/  @!P5 FMUL R30, R30, 0.5 ;  /* 0x3f0000001e1ed820 */ /* 0x000fe20000400000 */
[----:B------:R-:W1:Y:S01]  /*3d90*/  MUFU.EX2 R55, R55 ;  /* 0x0000003700377308 */ /* 0x000e620000000800 */
[----:B---3--:R-:W-:Y:S01]  /*3da0*/  @!P4 FMUL R54, R54, R54 ;  /* 0x000000363636c220 */ /* 0x008fe20000400000 */
[----:B------:R-:W-:Y:S01]  /*3db0*/  FSETP.GEU.AND P4, PT, R40, -126, PT ;  /* 0xc2fc00002800780b */ /* 0x000fe20003f8e000 */
[----:B------:R-:W-:Y:S01]  /*3dc0*/  FADD R26, R26, R27 ;  /* 0x0000001b1a1a7221 */ /* 0x000fe20000000000 */
[----:B------:R-:W-:Y:S01]  /*3dd0*/  FADD R27, R45, R46 ;  /* 0x0000002e2d1b7221 */ /* 0x000fe20000000000 */
[----:B------:R-:W-:-:S02]  /*3de0*/  FADD R90, R35, R54 ;  /* 0x00000036235a7221 */ /* 0x000fc40000000000 */
[----:B------:R-:W-:Y:S01]  /*3df0*/  @!P2 FMUL R0, R0, 0.5 ;  /* 0x3f0000000000a820 */ /* 0x000fe20000400000 */
[----:B------:R2:W3:Y:S01]  /*3e00*/  MUFU.EX2 R44, R30 ;  /* 0x0000001e002c7308 */ /* 0x0004e20000000800 */
[----:B----4-:R-:W-:Y:S01]  /*3e10*/  @!P6 FMUL R51, R51, R51 ;  /* 0x000000333333e220 */ /* 0x010fe20000400000 */
[----:B------:R-:W-:Y:S01]  /*3e20*/  FADD R27, R27, R90 ;  /* 0x0000005a1b1b7221 */ /* 0x000fe20000000000 */
[----:B------:R-:W-:Y:S01]  /*3e30*/  FADD R26, R31, R26 ;  /* 0x0000001a1f1a7221 */ /* 0x000fe20000000000 */
[----:B------:R-:W-:Y:S01]  /*3e40*/  F2FP.F16.F32.PACK_AB R31, R42, R39 ;  /* 0x000000272a1f723e */ /* 0x000fe200000000ff */
[----:B------:R-:W-:Y:S02]  /*3e50*/  FADD R91, R38, R51 ;  /* 0x00000033265b7221 */ /* 0x000fe40000000000 */
[----:B------:R-:W-:Y:S01]  /*3e60*/  @!P4 FMUL R40, R40, 0.5 ;  /* 0x3f0000002828c820 */ /* 0x000fe20000400000 */
[----:B------:R-:W4:Y:S01]  /*3e70*/  MUFU.EX2 R0, R0 ;  /* 0x0000000000007308 */ /* 0x000f220000000800 */
[----:B--2---:R-:W-:Y:S01]  /*3e80*/  FADD R30, R32, R21 ;  /* 0x00000015201e7221 */ /* 0x004fe20000000000 */
[----:B-1----:R-:W-:-:S03]  /*3e90*/  @!P3 FMUL R55, R55, R55 ;  /* 0x000000373737b220 */ /* 0x002fc60000400000 */
[----:B------:R-:W-:Y:S01]  /*3ea0*/  FADD R9, R9, R30 ;  /* 0x0000001e09097221 */ /* 0x000fe20000000000 */
[----:B------:R-:W-:Y:S01]  /*3eb0*/  FADD R30, R48, R43 ;  /* 0x0000002b301e7221 */ /* 0x000fe20000000000 */
[----:B------:R-:W-:Y:S01]  /*3ec0*/  FADD R92, R42, R55 ;  /* 0x000000372a5c7221 */ /* 0x000fe20000000000 */
[----:B------:R1:W2:Y:S01]  /*3ed0*/  MUFU.EX2 R11, R40 ;  /* 0x00000028000b7308 */ /* 0x0002a20000000800 */
[----:B---3--:R-:W-:Y:S01]  /*3ee0*/  @!P5 FMUL R44, R44, R44 ;  /* 0x0000002c2c2cd220 */ /* 0x008fe20000400000 */
[----:B------:R-:W-:Y:S01]  /*3ef0*/  FADD R30, R30, R91 ;  /* 0x0000005b1e1e7221 */ /* 0x000fe20000000000 */
[----:B------:R-:W-:Y:S01]  /*3f00*/  FADD R89, R89, R92 ;  /* 0x0000005c59597221 */ /* 0x000fe20000000000 */
[----:B------:R-:W-:Y:S01]  /*3f10*/  FADD R9, R9, R34 ;  /* 0x0000002209097221 */ /* 0x000fe20000000000 */
[----:B------:R-:W-:Y:S02]  /*3f20*/  F2FP.F16.F32.PACK_AB R34, R14, R15 ;  /* 0x0000000f0e22723e */ /* 0x000fe400000000ff */
[----:B------:R-:W-:Y:S01]  /*3f30*/  FADD R30, R30, R89 ;  /* 0x000000591e1e7221 */ /* 0x000fe20000000000 */
[----:B------:R-:W-:Y:S01]  /*3f40*/  FADD R9, R9, R26 ;  /* 0x0000001a09097221 */ /* 0x000fe20000000000 */
[----:B-1----:R-:W-:Y:S01]  /*3f50*/  FADD R40, R39, R44 ;  /* 0x0000002c27287221 */ /* 0x002fe20000000000 */
[----:B----4-:R-:W-:Y:S01]  /*3f60*/  @!P2 FMUL R0, R0, R0 ;  /* 0x000000000000a220 */ /* 0x010fe20000400000 */
[----:B------:R-:W-:-:S02]  /*3f70*/  F2FP.F16.F32.PACK_AB R26, R29, R28 ;  /* 0x0000001c1d1a723e */ /* 0x000fc400000000ff */
[----:B------:R-:W-:Y:S01]  /*3f80*/  FADD R40, R53, R40 ;  /* 0x0000002835287221 */ /* 0x000fe20000000000 */
[----:B------:R-:W-:Y:S01]  /*3f90*/  F2FP.F16.F32.PACK_AB R28, R33, R32 ;  /* 0x00000020211c723e */ /* 0x000fe200000000ff */
[----:B------:R-:W-:Y:S01]  /*3fa0*/  FFMA R3, R0, R3, R9 ;  /* 0x0000000300037223 */ /* 0x000fe20000000009 */
[----:B------:R-:W-:Y:S01]  /*3fb0*/  F2FP.F16.F32.PACK_AB R29, R38, R35 ;  /* 0x00000023261d723e */ /* 0x000fe200000000ff */
[----:B------:R-:W-:Y:S01]  /*3fc0*/  FADD R27, R27, R40 ;  /* 0x000000281b1b7221 */ /* 0x000fe20000000000 */
[----:B------:R-:W-:Y:S01]  /*3fd0*/  SHF.L.U32 R40, R22, 0x1f, RZ ;  /* 0x0000001f16287819 */ /* 0x000fe200000006ff */
[----:B--2---:R-:W-:Y:S01]  /*3fe0*/  @!P4 FMUL R11, R11, R11 ;  /* 0x0000000b0b0bc220 */ /* 0x004fe20000400000 */
[-C--:B------:R-:W-:Y:S01]  /*3ff0*/  FMUL R56, R56, R0.reuse ;  /* 0x0000000038387220 */ /* 0x080fe20000400000 */
[----:B------:R-:W-:Y:S01]  /*4000*/  FADD R30, R27, R30 ;  /* 0x0000001e1b1e7221 */ /* 0x000fe20000000000 */
[----:B------:R1:W2:Y:S01]  /*4010*/  SYNCS.PHASECHK.TRANS64.TRYWAIT P2, [UR6+0x12400], R40 ;  /* 0x01240028ff0075a7 */ /* 0x0002a20008040146 */
[-C--:B------:R-:W-:Y:S01]  /*4020*/  FMUL R57, R57, R0.reuse ;  /* 0x0000000039397220 */ /* 0x080fe20000400000 */
[----:B------:R-:W-:Y:S01]  /*4030*/  FMUL R60, R60, R0 ;  /* 0x000000003c3c7220 */ /* 0x000fe20000400000 */
[----:B------:R-:W-:Y:S01]  /*4040*/  FFMA R6, R11, R6, R30 ;  /* 0x000000060b067223 */ /* 0x000fe2000000001e */
[----:B------:R-:W-:Y:S01]  /*4050*/  F2FP.F16.F32.PACK_AB R30, R37, R36 ;  /* 0x00000024251e723e */ /* 0x000fe200000000ff */
[-C--:B------:R-:W-:Y:S01]  /*4060*/  FMUL R61, R61, R0.reuse ;  /* 0x000000003d3d7220 */ /* 0x080fe20000400000 */
        /* <DEDUP_REMOVED lines=11> */
[----:B------:R-:W-:Y:S01]  /*4120*/  FMUL R85, R85, R0 ;  /* 0x0000000055557220 */ /* 0x000fe20000400000 */
        /* <DEDUP_REMOVED lines=16> */
[----:B------:R-:W-:-:S02]  /*4230*/  F2FP.F16.F32.PACK_AB R27, R52, R49 ;  /* 0x00000031341b723e */ /* 0x000fc400000000ff */
[----:B------:R-:W-:Y:S02]  /*4240*/  F2FP.F16.F32.PACK_AB R32, R12, R13 ;  /* 0x0000000d0c20723e */ /* 0x000fe400000000ff */
[----:B------:R-:W-:Y:S02]  /*4250*/  F2FP.F16.F32.PACK_AB R33, R43, R46 ;  /* 0x0000002e2b21723e */ /* 0x000fe400000000ff */
[----:B------:R-:W-:Y:S02]  /*4260*/  F2FP.F16.F32.PACK_AB R35, R47, R50 ;  /* 0x000000322f23723e */ /* 0x000fe400000000ff */
[----:B------:R-:W-:Y:S02]  /*4270*/  F2FP.F16.F32.PACK_AB R36, R10, R21 ;  /* 0x000000150a24723e */ /* 0x000fe400000000ff */
[----:B------:R-:W-:Y:S02]  /*4280*/  F2FP.F16.F32.PACK_AB R37, R51, R54 ;  /* 0x000000363325723e */ /* 0x000fe400000000ff */
[----:B------:R-:W-:Y:S01]  /*4290*/  F2FP.F16.F32.PACK_AB R38, R20, R41 ;  /* 0x000000291426723e */ /* 0x000fe200000000ff */
[----:B-12---:R-:W-:Y:S06]  /*42a0*/  @!P0 BRA `(.L_x_29) ;  /* 0x0000000000048947 */ /* 0x006fec0003800000 */
[----:B------:R-:W-:Y:S01]  /*42b0*/  BPT.TRAP 0x1 ;  /* 0x000000040000795c */ /* 0x000fe20000300000 */
.L_x_29:
[----:B------:R-:W-:Y:S05]  /*42c0*/  @P2 BRA `(.L_x_30) ;  /* 0x0000000000082947 */ /* 0x000fea0003800000 */
[----:B------:R-:W1:Y:S02]  /*42d0*/  SYNCS.PHASECHK.TRANS64.TRYWAIT P2, [UR6+0x12400], R40 ;  /* 0x01240028ff0075a7 */ /* 0x000e640008040146 */
[----:B-1----:R-:W-:Y:S05]  /*42e0*/  @!P2 BRA `(.L_x_31) ;  /* 0x000000500074a947 */ /* 0x002fea0003800000 */
.L_x_30:
[----:B------:R-:W-:Y:S01]  /*42f0*/  ULEA UR10, UR37, UR44, 0x9 ;  /* 0x0000002c250a7291 */ /* 0x000fe2000f8e483f */
[----:B------:R-:W-:Y:S01]  /*4300*/  WARPGROUP.ARRIVE ;  /* 0x00000000000079c5 */ /* 0x000fe20000000000 */
[----:B------:R-:W-:Y:S01]  /*4310*/  UMOV UR7, 0x40000040 ;  /* 0x4000004000077882 */ /* 0x000fe20000000000 */
[----:B------:R-:W-:-:S04]  /*4320*/  F2FP.F16.F32.PACK_AB R39, R55, R44 ;  /* 0x0000002c3727723e */ /* 0x000fc800000000ff */
[----:B------:R-:W-:Y:S02]  /*4330*/  UMOV UR6, UR10 ;  /* 0x0000000a00067c82 */ /* 0x000fe40008000000 */
        /* <DEDUP_REMOVED lines=19> */
.L_x_32:
[----:B------:R-:W-:-:S04]  /*4470*/  ULEA UR6, UR21, UR45, 0x3 ;  /* 0x0000002d15067291 */ /* 0x000fc8000f8e183f */
[----:B------:R-:W-:-:S04]  /*4480*/  UIADD3 UR6, UR6, 0x12428, URZ ;  /* 0x0001242806067890 */ /* 0x000fc8000fffe03f */
[----:B------:R-:W-:-:S09]  /*4490*/  UPRMT UR6, URZ, 0x654, UR6 ;  /* 0x000006543f067896 */ /* 0x000fd20008000006 */
[----:B------:R-:W-:Y:S01]  /*44a0*/  SYNCS.ARRIVE.TRANS64.RED.A1T0 RZ, [UR6], RZ ;  /* 0x000000ffffff79a7 */ /* 0x000fe20008100406 */
[----:B------:R-:W-:Y:S05]  /*44b0*/  @P1 BRA `(.L_x_33) ;  /* 0x0000000000041947 */ /* 0x000fea0003800000 */
[----:B------:R-:W-:Y:S01]  /*44c0*/  BPT.TRAP 0x1 ;  /* 0x000000040000795c */ /* 0x000fe20000300000 */
.L_x_33:
[----:B------:R-:W-:-:S04]  /*44d0*/  UIADD3 UR21, UR21, 0x1, URZ ;  /* 0x0000000115157890 */ /* 0x000fc8000fffe03f */
[----:B------:R-:W-:-:S04]  /*44e0*/  UISETP.NE.AND UP0, UPT, UR21, 0x5, UPT ;  /* 0x000000051500788c */ /* 0x000fc8000bf05270 */
[----:B------:R-:W-:Y:S01]  /*44f0*/  USEL UR21, UR21, URZ, UP0 ;  /* 0x0000003f15157287 */ /* 0x000fe20008000000 */
[----:B------:R-:W-:Y:S11]  /*4500*/  @!P0 BRA `(.L_x_34) ;  /* 0x0000000000048947 */ /* 0x000ff60003800000 */
[----:B------:R-:W-:Y:S01]  /*4510*/  BPT.TRAP 0x1 ;  /* 0x000000040000795c */ /* 0x000fe20000300000 */
.L_x_34:
[----:B------:R-:W-:-:S04]  /*4520*/  ULEA UR6, UR21, UR45, 0x3 ;  /* 0x0000002d15067291 */ /* 0x000fc8000f8e183f */
[----:B------:R-:W-:-:S04]  /*4530*/  UIADD3 UR6, UR6, 0x12428, URZ ;  /* 0x0001242806067890 */ /* 0x000fc8000fffe03f */
[----:B------:R-:W-:-:S09]  /*4540*/  UPRMT UR6, URZ, 0x654, UR6 ;  /* 0x000006543f067896 */ /* 0x000fd20008000006 */
[----:B------:R-:W-:Y:S01]  /*4550*/  SYNCS.ARRIVE.TRANS64.RED.A1T0 RZ, [UR6], RZ ;  /* 0x000000ffffff79a7 */ /* 0x000fe20008100406 */
[----:B------:R-:W-:Y:S05]  /*4560*/  @P1 BRA `(.L_x_35) ;  /* 0x0000000000041947 */ /* 0x000fea0003800000 */
[----:B------:R-:W-:Y:S01]  /*4570*/  BPT.TRAP 0x1 ;  /* 0x000000040000795c */ /* 0x000fe20000300000 */
.L_x_35:
[----:B------:R-:W-:Y:S01]  /*4580*/  UIADD3 UR37, UR37, 0x1, URZ ;  /* 0x0000000125257890 */ /* 0x000fe2000fffe03f */
[C---:B------:R-:W-:Y:S01]  /*4590*/  ISETP.GT.AND P2, PT, R8.reuse, 0x1, PT ;  /* 0x000000010800780c */ /* 0x040fe20003f44270 */
[----:B------:R-:W-:Y:S01]  /*45a0*/  UIADD3 UR21, UR21, 0x1, URZ ;  /* 0x0000000115157890 */ /* 0x000fe2000fffe03f */
[----:B------:R-:W-:Y:S01]  /*45b0*/  VIADD R7, R7, 0x40 ;  /* 0x0000004007077836 */ /* 0x000fe20000000000 */
[----:B------:R-:W-:Y:S01]  /*45c0*/  UISETP.NE.AND UP1, UPT, UR37, 0x5, UPT ;  /* 0x000000052500788c */ /* 0x000fe2000bf25270 */
[----:B------:R-:W-:Y:S01]  /*45d0*/  VIADD R0, R8, 0xffffffff ;  /* 0xffffffff08007836 */ /* 0x000fe20000000000 */
[----:B------:R-:W-:Y:S01]  /*45e0*/  UISETP.NE.AND UP0, UPT, UR21, 0x5, UPT ;  /* 0x000000051500788c */ /* 0x000fe2000bf05270 */
[----:B-1----:R-:W-:Y:S01]  /*45f0*/  IMAD.MOV.U32 R9, RZ, RZ, R4 ;  /* 0x000000ffff097224 */ /* 0x002fe200078e0004 */
[----:B------:R-:W-:Y:S01]  /*4600*/  USEL UR6, URZ, 0x1, UP1 ;  /* 0x000000013f067887 */ /* 0x000fe20008800000 */
[----:B------:R-:W-:Y:S01]  /*4610*/  MOV R11, R5 ;  /* 0x00000005000b7202 */ /* 0x000fe20000000f00 */
[----:B------:R-:W-:-:S02]  /*4620*/  USEL UR21, UR21, URZ, UP0 ;  /* 0x0000003f15157287 */ /* 0x000fc40008000000 */
[----:B------:R-:W-:Y:S02]  /*4630*/  USEL UR37, UR37, URZ, UP1 ;  /* 0x0000003f25257287 */ /* 0x000fe40008800000 */
[----:B------:R-:W-:Y:S01]  /*4640*/  LOP3.LUT R22, R22, UR6, RZ, 0x3c, !PT ;  /* 0x0000000616167c12 */ /* 0x000fe2000f8e3cff */
[----:B------:R-:W-:Y:S09]  /*4650*/  @P2 BRA `(.L_x_36) ;  /* 0xffffffe400d82947 */ /* 0x000ff2000383ffff */
.L_x_25:
[----:B------:R-:W-:-:S13]  /*4660*/  ISETP.GE.AND P2, PT, R8, RZ, PT ;  /* 0x000000ff0800720c */ /* 0x000fda0003f46270 */
[----:B------:R-:W-:Y:S05]  /*4670*/  @!P2 BRA `(.L_x_37) ;  /* 0x0000001c0078a947 */ /* 0x000fea0003800000 */
[----:B------:R-:W-:Y:S01]  /*4680*/  VIADD R8, R8, 0x1 ;  /* 0x0000000108087836 */ /* 0x000fe20000000000 */
[----:B------:R-:W-:Y:S01]  /*4690*/  ULDC UR22, c[0x0][0x604] ;  /* 0x0001810000167ab9 */ /* 0x000fe20000000800 */
[----:B------:R-:W-:Y:S02]  /*46a0*/  IMAD.MOV.U32 R9, RZ, RZ, R4 ;  /* 0x000000ffff097224 */ /* 0x000fe400078e0004 */
[----:B------:R-:W-:-:S07]  /*46b0*/  IMAD.MOV.U32 R0, RZ, RZ, R5 ;  /* 0x000000ffff007224 */ /* 0x000fce00078e0005 */
.L_x_48:
[----:B------:R-:W-:Y:S05]  /*46c0*/  @!P0 BRA `(.L_x_38) ;  /* 0x0000000000048947 */ /* 0x000fea0003800000 */
[----:B------:R-:W-:Y:S01]  /*46d0*/  BPT.TRAP 0x1 ;  /* 0x000000040000795c */ /* 0x000fe20000300000 */
.L_x_38:
[----:B------:R-:W-:Y:S01]  /*46e0*/  ULEA UR6, UR37, UR45, 0x3 ;  /* 0x0000002d25067291 */ /* 0x000fe2000f8e183f */
[----:B------:R-:W-:-:S08]  /*46f0*/  SHF.L.U32 R4, R22, 0x1f, RZ ;  /* 0x0000001f16047819 */ /* 0x000fd000000006ff */
[----:B------:R-:W1:Y:S02]  /*4700*/  SYNCS.PHASECHK.TRANS64.TRYWAIT P2, [UR6+0x12400], R4 ;  /* 0x01240004ff0075a7 */ /* 0x000e640008040146 */
[----:B-1----:R-:W-:Y:S05]  /*4710*/  @!P2 BRA `(.L_x_39) ;  /* 0x0000004c0080a947 */ /* 0x002fea0003800000 */
.L_x_127:
        /* <DEDUP_REMOVED lines=27> */
.L_x_40:
[----:B------:R-:W-:Y:S01]  /*48d0*/  LEA R97, R19, R16, 0x6 ;  /* 0x0000001013617211 */ /* 0x000fe200078e30ff */
[C---:B-1----:R-:W-:Y:S01]  /*48e0*/  VIADD R4, R7.reuse, 0x1 ;  /* 0x0000000107047836 */ /* 0x042fe20000000000 */
[C---:B------:R-:W-:Y:S01]  /*48f0*/  IADD3 R12, R7.reuse, 0x10, RZ ;  /* 0x00000010070c7810 */ /* 0x040fe20007ffe0ff */
[----:B------:R-:W-:Y:S01]  /*4900*/  VIADD R5, R7, 0x8 ;  /* 0x0000000807057836 */ /* 0x000fe20000000000 */
[----:B------:R-:W-:Y:S01]  /*4910*/  ISETP.GE.AND P2, PT, R97, R7, PT ;  /* 0x000000076100720c */ /* 0x000fe20003f46270 */
[----:B------:R-:W-:Y:S01]  /*4920*/  VIADD R10, R7, 0x9 ;  /* 0x00000009070a7836 */ /* 0x000fe20000000000 */
[----:B------:R-:W-:Y:S01]  /*4930*/  ISETP.GE.AND P3, PT, R97, R4, PT ;  /* 0x000000046100720c */ /* 0x000fe20003f66270 */
[C---:B------:R-:W-:Y:S01]  /*4940*/  VIADD R13, R7.reuse, 0x11 ;  /* 0x00000011070d7836 */ /* 0x040fe20000000000 */
[----:B------:R-:W-:Y:S01]  /*4950*/  FSEL R24, R24, -INF , P2 ;  /* 0xff80000018187808 */ /* 0x000fe20001000000 */
[----:B------:R-:W-:Y:S01]  /*4960*/  VIADD R15, R7, 0x19 ;  /* 0x00000019070f7836 */ /* 0x000fe20000000000 */
[----:B------:R-:W-:Y:S01]  /*4970*/  ISETP.GE.AND P2, PT, R97, R5, PT ;  /* 0x000000056100720c */ /* 0x000fe20003f46270 */
[----:B------:R-:W-:Y:S01]  /*4980*/  VIADD R21, R7, 0x21 ;  /* 0x0000002107157836 */ /* 0x000fe20000000000 */
[----:B------:R-:W-:Y:S01]  /*4990*/  FSEL R25, R25, -INF , P3 ;  /* 0xff80000019197808 */ /* 0x000fe20001800000 */
[C---:B------:R-:W-:Y:S01]  /*49a0*/  VIADD R89, R7.reuse, 0x28 ;  /* 0x0000002807597836 */ /* 0x040fe20000000000 */
[----:B------:R-:W-:Y:S01]  /*49b0*/  FMNMX R14, R24, R9, !PT ;  /* 0x00000009180e7209 */ /* 0x000fe20007800000 */
[----:B------:R-:W-:Y:S01]  /*49c0*/  VIADD R93, R7, 0x38 ;  /* 0x00000038075d7836 */ /* 0x000fe20000000000 */
[----:B------:R-:W-:Y:S01]  /*49d0*/  ISETP.GE.AND P3, PT, R97, R10, PT ;  /* 0x0000000a6100720c */ /* 0x000fe20003f66270 */
[----:B------:R-:W-:Y:S01]  /*49e0*/  ULEA UR6, UR37, UR45, 0x3 ;  /* 0x0000002d25067291 */ /* 0x000fe2000f8e183f */
[----:B------:R-:W-:-:S02]  /*49f0*/  FSEL R28, R28, -INF , P2 ;  /* 0xff8000001c1c7808 */ /* 0x000fc40001000000 */
[----:B------:R-:W-:Y:S01]  /*4a00*/  FMNMX R11, R25, R14, !PT ;  /* 0x0000000e190b7209 */ /* 0x000fe20007800000 */
[----:B------:R-:W-:Y:S01]  /*4a10*/  VIADD R14, R7, 0x18 ;  /* 0x00000018070e7836 */ /* 0x000fe20000000000 */
[----:B------:R-:W-:Y:S02]  /*4a20*/  ISETP.GE.AND P2, PT, R97, R12, PT ;  /* 0x0000000c6100720c */ /* 0x000fe40003f46270 */
[----:B------:R-:W-:Y:S02]  /*4a30*/  FSEL R29, R29, -INF , P3 ;  /* 0xff8000001d1d7808 */ /* 0x000fe40001800000 */
[----:B------:R-:W-:Y:S02]  /*4a40*/  FMNMX R20, R28, R11, !PT ;  /* 0x0000000b1c147209 */ /* 0x000fe40007800000 */
[----:B------:R-:W-:Y:S02]  /*4a50*/  ISETP.GE.AND P3, PT, R97, R13, PT ;  /* 0x0000000d6100720c */ /* 0x000fe40003f66270 */
[----:B------:R-:W-:-:S02]  /*4a60*/  FSEL R32, R32, -INF , P2 ;  /* 0xff80000020207808 */ /* 0x000fc40001000000 */
[----:B------:R-:W-:Y:S02]  /*4a70*/  FMNMX R11, R29, R20, !PT ;  /* 0x000000141d0b7209 */ /* 0x000fe40007800000 */
[----:B------:R-:W-:Y:S02]  /*4a80*/  ISETP.GE.AND P2, PT, R97, R14, PT ;  /* 0x0000000e6100720c */ /* 0x000fe40003f46270 */
[----:B------:R-:W-:Y:S02]  /*4a90*/  FSEL R33, R33, -INF , P3 ;  /* 0xff80000021217808 */ /* 0x000fe40001800000 */
[----:B------:R-:W-:Y:S02]  /*4aa0*/  FMNMX R90, R32, R11, !PT ;  /* 0x0000000b205a7209 */ /* 0x000fe40007800000 */
[----:B------:R-:W-:Y:S02]  /*4ab0*/  IADD3 R20, R7, 0x20, RZ ;  /* 0x0000002007147810 */ /* 0x000fe40007ffe0ff */
[----:B------:R-:W-:-:S02]  /*4ac0*/  ISETP.GE.AND P3, PT, R97, R15, PT ;  /* 0x0000000f6100720c */ /* 0x000fc40003f66270 */
[----:B------:R-:W-:Y:S02]  /*4ad0*/  FSEL R36, R36, -INF , P2 ;  /* 0xff80000024247808 */ /* 0x000fe40001000000 */
[----:B------:R-:W-:Y:S02]  /*4ae0*/  FMNMX R11, R33, R90, !PT ;  /* 0x0000005a210b7209 */ /* 0x000fe40007800000 */
[----:B------:R-:W-:Y:S02]  /*4af0*/  ISETP.GE.AND P2, PT, R97, R20, PT ;  /* 0x000000146100720c */ /* 0x000fe40003f46270 */
[----:B------:R-:W-:Y:S02]  /*4b00*/  FSEL R37, R37, -INF , P3 ;  /* 0xff80000025257808 */ /* 0x000fe40001800000 */
[----:B------:R-:W-:Y:S02]  /*4b10*/  FMNMX R90, R36, R11, !PT ;  /* 0x0000000b245a7209 */ /* 0x000fe40007800000 */
[----:B------:R-:W-:-:S02]  /*4b20*/  ISETP.GE.AND P3, PT, R97, R21, PT ;  /* 0x000000156100720c */ /* 0x000fc40003f66270 */
[----:B------:R-:W-:Y:S02]  /*4b30*/  FSEL R40, R40, -INF , P2 ;  /* 0xff80000028287808 */ /* 0x000fe40001000000 */
[----:B------:R-:W-:Y:S01]  /*4b40*/  FMNMX R11, R37, R90, !PT ;  /* 0x0000005a250b7209 */ /* 0x000fe20007800000 */
[----:B------:R-:W-:Y:S01]  /*4b50*/  VIADD R90, R7, 0x29 ;  /* 0x00000029075a7836 */ /* 0x000fe20000000000 */
[----:B------:R-:W-:Y:S02]  /*4b60*/  ISETP.GE.AND P2, PT, R97, R89, PT ;  /* 0x000000596100720c */ /* 0x000fe40003f46270 */
[----:B------:R-:W-:Y:S02]  /*4b70*/  FSEL R41, R41, -INF , P3 ;  /* 0xff80000029297808 */ /* 0x000fe40001800000 */
[----:B------:R-:W-:Y:S02]  /*4b80*/  FMNMX R92, R40, R11, !PT ;  /* 0x0000000b285c7209 */ /* 0x000fe40007800000 */
[----:B------:R-:W-:-:S02]  /*4b90*/  IADD3 R91, R7, 0x30, RZ ;  /* 0x00000030075b7810 */ /* 0x000fc40007ffe0ff */
[----:B------:R-:W-:Y:S02]  /*4ba0*/  ISETP.GE.AND P3, PT, R97, R90, PT ;  /* 0x0000005a6100720c */ /* 0x000fe40003f66270 */
[----:B------:R-:W-:Y:S02]  /*4bb0*/  FSEL R44, R44, -INF , P2 ;  /* 0xff8000002c2c7808 */ /* 0x000fe40001000000 */
[----:B------:R-:W-:Y:S01]  /*4bc0*/  FMNMX R11, R41, R92, !PT ;  /* 0x0000005c290b7209 */ /* 0x000fe20007800000 */
[----:B------:R-:W-:Y:S01]  /*4bd0*/  VIADD R92, R7, 0x31 ;  /* 0x00000031075c7836 */ /* 0x000fe20000000000 */
[----:B------:R-:W-:Y:S02]  /*4be0*/  ISETP.GE.AND P2, PT, R97, R91, PT ;  /* 0x0000005b6100720c */ /* 0x000fe40003f46270 */
[----:B------:R-:W-:Y:S02]  /*4bf0*/  FSEL R45, R45, -INF , P3 ;  /* 0xff8000002d2d7808 */ /* 0x000fe40001800000 */
[----:B------:R-:W-:-:S02]  /*4c00*/  FMNMX R94, R44, R11, !PT ;  /* 0x0000000b2c5e7209 */ /* 0x000fc40007800000 */
        /* <DEDUP_REMOVED lines=9> */
[----:B------:R-:W-:Y:S02]  /*4ca0*/  FMNMX R11, R49, R96, !PT ;  /* 0x00000060310b7209 */ /* 0x000fe40007800000 */
[----:B------:R-:W-:Y:S02]  /*4cb0*/  FSEL R53, R53, -INF , P3 ;  /* 0xff80000035357808 */ /* 0x000fe40001800000 */
[----:B------:R-:W-:Y:S02]  /*4cc0*/  FMNMX R96, R52, R11, !PT ;  /* 0x0000000b34607209 */ /* 0x000fe40007800000 */
[----:B------:R-:W-:-:S02]  /*4cd0*/  IADD3 R97, R97, 0x8, RZ ;  /* 0x0000000861617810 */ /* 0x000fc40007ffe0ff */
[----:B------:R-:W-:Y:S02]  /*4ce0*/  FMNMX R96, R53, R96, !PT ;  /* 0x0000006035607209 */ /* 0x000fe40007800000 */
[C---:B------:R-:W-:Y:S02]  /*4cf0*/  ISETP.GE.AND P2, PT, R97.reuse, R7, PT ;  /* 0x000000076100720c */ /* 0x040fe40003f46270 */
[C---:B------:R-:W-:Y:S01]  /*4d00*/  ISETP.GE.AND P3, PT, R97.reuse, R4, PT ;  /* 0x000000046100720c */ /* 0x040fe20003f66270 */
[----:B------:R-:W1:Y:S01]  /*4d10*/  SHFL.BFLY PT, R11, R96, 0x1, 0x1f ;  /* 0x0c201f00600b7f89 */ /* 0x000e6200000e0000 */
[----:B------:R-:W-:Y:S02]  /*4d20*/  ISETP.GE.AND P4, PT, R97, R13, PT ;  /* 0x0000000d6100720c */ /* 0x000fe40003f86270 */
[----:B------:R-:W-:Y:S02]  /*4d30*/  FSEL R27, R27, -INF , P3 ;  /* 0xff8000001b1b7808 */ /* 0x000fe40001800000 */
[----:B------:R-:W-:-:S02]  /*4d40*/  ISETP.GE.AND P3, PT, R97, R10, PT ;  /* 0x0000000a6100720c */ /* 0x000fc40003f66270 */
[----:B------:R-:W-:Y:S02]  /*4d50*/  FSEL R35, R35, -INF , P4 ;  /* 0xff80000023237808 */ /* 0x000fe40002000000 */
[----:B------:R-:W-:Y:S02]  /*4d60*/  FSEL R31, R31, -INF , P3 ;  /* 0xff8000001f1f7808 */ /* 0x000fe40001800000 */
[C---:B------:R-:W-:Y:S02]  /*4d70*/  ISETP.GE.AND P3, PT, R97.reuse, R14, PT ;  /* 0x0000000e6100720c */ /* 0x040fe40003f66270 */
[C---:B------:R-:W-:Y:S02]  /*4d80*/  ISETP.GE.AND P4, PT, R97.reuse, R20, PT ;  /* 0x000000146100720c */ /* 0x040fe40003f86270 */
[----:B------:R-:W-:Y:S02]  /*4d90*/  FSEL R38, R38, -INF , P3 ;  /* 0xff80000026267808 */ /* 0x000fe40001800000 */
[----:B------:R-:W-:-:S02]  /*4da0*/  ISETP.GE.AND P3, PT, R97, R21, PT ;  /* 0x000000156100720c */ /* 0x000fc40003f66270 */
[----:B------:R-:W-:Y:S02]  /*4db0*/  FSEL R42, R42, -INF , P4 ;  /* 0xff8000002a2a7808 */ /* 0x000fe40002000000 */
[----:B------:R-:W-:Y:S02]  /*4dc0*/  FSEL R43, R43, -INF , P3 ;  /* 0xff8000002b2b7808 */ /* 0x000fe40001800000 */
[C---:B------:R-:W-:Y:S02]  /*4dd0*/  ISETP.GE.AND P4, PT, R97.reuse, R91, PT ;  /* 0x0000005b6100720c */ /* 0x040fe40003f86270 */
[----:B-1----:R-:W-:Y:S02]  /*4de0*/  FMNMX R95, R96, R11, !PT ;  /* 0x0000000b605f7209 */ /* 0x002fe40007800000 */
[----:B------:R-:W-:Y:S02]  /*4df0*/  FSEL R11, R26, -INF , P2 ;  /* 0xff8000001a0b7808 */ /* 0x000fe40001000000 */
[----:B------:R-:W-:Y:S01]  /*4e00*/  ISETP.GE.AND P2, PT, R97, R5, PT ;  /* 0x000000056100720c */ /* 0x000fe20003f46270 */
[----:B------:R-:W1:Y:S01]  /*4e10*/  SHFL.BFLY PT, R98, R95, 0x2, 0x1f ;  /* 0x0c401f005f627f89 */ /* 0x000e6200000e0000 */
[----:B------:R-:W-:-:S02]  /*4e20*/  FMNMX R4, R11, R0, !PT ;  /* 0x000000000b047209 */ /* 0x000fc40007800000 */
[----:B------:R-:W-:Y:S02]  /*4e30*/  FSEL R30, R30, -INF , P2 ;  /* 0xff8000001e1e7808 */ /* 0x000fe40001000000 */
[----:B------:R-:W-:Y:S02]  /*4e40*/  FMNMX R5, R27, R4, !PT ;  /* 0x000000041b057209 */ /* 0x000fe40007800000 */
[----:B------:R-:W-:Y:S02]  /*4e50*/  ISETP.GE.AND P2, PT, R97, R12, PT ;  /* 0x0000000c6100720c */ /* 0x000fe40003f46270 */
[----:B------:R-:W-:Y:S02]  /*4e60*/  FMNMX R4, R30, R5, !PT ;  /* 0x000000051e047209 */ /* 0x000fe40007800000 */
[----:B------:R-:W-:Y:S02]  /*4e70*/  FSEL R34, R34, -INF , P2 ;  /* 0xff80000022227808 */ /* 0x000fe40001000000 */
[----:B------:R-:W-:-:S02]  /*4e80*/  FMNMX R5, R31, R4, !PT ;  /* 0x000000041f057209 */ /* 0x000fc40007800000 */
[----:B------:R-:W-:Y:S02]  /*4e90*/  ISETP.GE.AND P2, PT, R97, R15, PT ;  /* 0x0000000f6100720c */ /* 0x000fe40003f46270 */
[----:B------:R-:W-:Y:S02]  /*4ea0*/  FMNMX R10, R34, R5, !PT ;  /* 0x00000005220a7209 */ /* 0x000fe40007800000 */
[----:B------:R-:W-:Y:S02]  /*4eb0*/  FSEL R39, R39, -INF , P2 ;  /* 0xff80000027277808 */ /* 0x000fe40001000000 */
[----:B------:R-:W-:Y:S02]  /*4ec0*/  FMNMX R5, R35, R10, !PT ;  /* 0x0000000a23057209 */ /* 0x000fe40007800000 */
[----:B------:R-:W-:Y:S02]  /*4ed0*/  ISETP.GE.AND P2, PT, R97, R90, PT ;  /* 0x0000005a6100720c */ /* 0x000fe40003f46270 */
[----:B-1----:R-:W-:-:S02]  /*4ee0*/  FMNMX R4, R95, R98, !PT ;  /* 0x000000625f047209 */ /* 0x002fc40007800000 */
[----:B------:R-:W-:Y:S02]  /*4ef0*/  FMNMX R14, R38, R5, !PT ;  /* 0x00000005260e7209 */ /* 0x000fe40007800000 */
[C---:B------:R-:W-:Y:S02]  /*4f00*/  FSETP.NEU.AND P5, PT, R4.reuse, -INF , PT ;  /* 0xff8000000400780b */ /* 0x040fe40003fad000 */
[----:B------:R-:W-:Y:S02]  /*4f10*/  FMNMX R5, R39, R14, !PT ;  /* 0x0000000e27057209 */ /* 0x000fe40007800000 */
[----:B------:R-:W-:Y:S02]  /*4f20*/  FSEL R10, R4, RZ, P5 ;  /* 0x000000ff040a7208 */ /* 0x000fe40002800000 */
[----:B------:R-:W-:Y:S02]  /*4f30*/  FSEL R47, R47, -INF , P2 ;  /* 0xff8000002f2f7808 */ /* 0x000fe40001000000 */
[----:B------:R-:W-:Y:S01]  /*4f40*/  ISETP.GE.AND P5, PT, R97, R89, PT ;  /* 0x000000596100720c */ /* 0x000fe20003fa6270 */
[----:B------:R-:W-:Y:S01]  /*4f50*/  FMUL R12, R10, UR22 ;  /* 0x000000160a0c7c20 */ /* 0x000fe20008400000 */
[----:B------:R-:W-:Y:S01]  /*4f60*/  FMNMX R14, R42, R5, !PT ;  /* 0x000000052a0e7209 */ /* 0x000fe20007800000 */
[----:B------:R-:W-:Y:S01]  /*4f70*/  FADD R10, -R10, R9 ;  /* 0x000000090a0a7221 */ /* 0x000fe20000000100 */
[----:B------:R-:W-:Y:S01]  /*4f80*/  FSEL R46, R46, -INF , P5 ;  /* 0xff8000002e2e7808 */ /* 0x000fe20002800000 */
[--C-:B------:R-:W-:Y:S01]  /*4f90*/  FFMA R25, R25, UR22, -R12.reuse ;  /* 0x0000001619197c23 */ /* 0x100fe2000800080c */
[--C-:B------:R-:W-:Y:S01]  /*4fa0*/  FFMA R24, R24, UR22, -R12.reuse ;  /* 0x0000001618187c23 */ /* 0x100fe2000800080c */
[----:B------:R-:W-:Y:S01]  /*4fb0*/  FMNMX R5, R43, R14, !PT ;  /* 0x0000000e2b057209 */ /* 0x000fe20007800000 */
[--C-:B------:R-:W-:Y:S01]  /*4fc0*/  FFMA R29, R29, UR22, -R12.reuse ;  /* 0x000000161d1d7c23 */ /* 0x100fe2000800080c */
[----:B------:R-:W-:Y:S01]  /*4fd0*/  FSEL R50, R50, -INF , P4 ;  /* 0xff80000032327808 */ /* 0x000fe20002000000 */
[--C-:B------:R-:W-:Y:S01]  /*4fe0*/  FFMA R28, R28, UR22, -R12.reuse ;  /* 0x000000161c1c7c23 */ /* 0x100fe2000800080c */
[----:B------:R-:W-:Y:S01]  /*4ff0*/  FSETP.GEU.AND P2, PT, R25, -126, PT ;  /* 0xc2fc00001900780b */ /* 0x000fe20003f4e000 */
[--C-:B------:R-:W-:Y:S01]  /*5000*/  FFMA R32, R32, UR22, -R12.reuse ;  /* 0x0000001620207c23 */ /* 0x100fe2000800080c */
[----:B------:R-:W-:Y:S01]  /*5010*/  FSETP.GEU.AND P6, PT, R24, -126, PT ;  /* 0xc2fc00001800780b */ /* 0x000fe20003fce000 */
[--C-:B------:R-:W-:Y:S01]  /*5020*/  FFMA R36, R36, UR22, -R12.reuse ;  /* 0x0000001624247c23 */ /* 0x100fe2000800080c */
[----:B------:R-:W-:Y:S01]  /*5030*/  FMNMX R14, R46, R5, !PT ;  /* 0x000000052e0e7209 */ /* 0x000fe20007800000 */
[--C-:B------:R-:W-:Y:S01]  /*5040*/  FFMA R33, R33, UR22, -R12.reuse ;  /* 0x0000001621217c23 */ /* 0x100fe2000800080c */
[----:B------:R-:W-:Y:S01]  /*5050*/  ISETP.GE.AND P3, PT, R97, R92, PT ;  /* 0x0000005c6100720c */ /* 0x000fe20003f66270 */
[--C-:B------:R-:W-:Y:S01]  /*5060*/  FFMA R37, R37, UR22, -R12.reuse ;  /* 0x0000001625257c23 */ /* 0x100fe2000800080c */
[----:B------:R-:W-:Y:S01]  /*5070*/  ISETP.GE.AND P4, PT, R97, R94, PT ;  /* 0x0000005e6100720c */ /* 0x000fe20003f86270 */
[--C-:B------:R-:W-:Y:S01]  /*5080*/  FFMA R40, R40, UR22, -R12.reuse ;  /* 0x0000001628287c23 */ /* 0x100fe2000800080c */
[----:B------:R-:W-:Y:S01]  /*5090*/  FMNMX R5, R47, R14, !PT ;  /* 0x0000000e2f057209 */ /* 0x000fe20007800000 */
[--C-:B------:R-:W-:Y:S01]  /*50a0*/  FFMA R41, R41, UR22, -R12.reuse ;  /* 0x0000001629297c23 */ /* 0x100fe2000800080c */
[----:B------:R-:W-:Y:S01]  /*50b0*/  ISETP.GE.AND P5, PT, R97, R93, PT ;  /* 0x0000005d6100720c */ /* 0x000fe20003fa6270 */
[----:B------:R-:W-:Y:S01]  /*50c0*/  @!P2 FMUL R25, R25, 0.5 ;  /* 0x3f0000001919a820 */ /* 0x000fe20000400000 */
[----:B------:R-:W-:Y:S01]  /*50d0*/  FSEL R51, R51, -INF , P3 ;  /* 0xff80000033337808 */ /* 0x000fe20001800000 */
[----:B------:R-:W-:Y:S01]  /*50e0*/  @!P6 FMUL R24, R24, 0.5 ;  /* 0x3f0000001818e820 */ /* 0x000fe20000400000 */
[----:B------:R-:W-:Y:S01]  /*50f0*/  FMNMX R14, R50, R5, !PT ;  /* 0x00000005320e7209 */ /* 0x000fe20007800000 */
[--C-:B------:R-:W-:Y:S01]  /*5100*/  FFMA R45, R45, UR22, -R12.reuse ;  /* 0x000000162d2d7c23 */ /* 0x100fe2000800080c */
[----:B------:R-:W-:Y:S01]  /*5110*/  FSEL R55, R55, -INF , P4 ;  /* 0xff80000037377808 */ /* 0x000fe20002000000 */
[----:B------:R-:W1:Y:S01]  /*5120*/  MUFU.EX2 R25, R25 ;  /* 0x0000001900197308 */ /* 0x000e620000000800 */
[----:B------:R-:W-:Y:S01]  /*5130*/  FSETP.GEU.AND P4, PT, R29, -126, PT ;  /* 0xc2fc00001d00780b */ /* 0x000fe20003f8e000 */
[--C-:B------:R-:W-:Y:S01]  /*5140*/  FFMA R44, R44, UR22, -R12.reuse ;  /* 0x000000162c2c7c23 */ /* 0x100fe2000800080c */
[----:B------:R-:W-:Y:S01]  /*5150*/  FSETP.GEU.AND P3, PT, R28, -126, PT ;  /* 0xc2fc00001c00780b */ /* 0x000fe20003f6e000 */
[--C-:B------:R-:W-:Y:S01]  /*5160*/  FFMA R49, R49, UR22, -R12.reuse ;  /* 0x0000001631317c23 */ /* 0x100fe2000800080c */
[----:B------:R-:W-:Y:S01]  /*5170*/  FSEL R54, R54, -INF , P5 ;  /* 0xff80000036367808 */ /* 0x000fe20002800000 */
[--C-:B------:R-:W-:Y:S01]  /*5180*/  FFMA R48, R48, UR22, -R12.reuse ;  /* 0x0000001630307c23 */ /* 0x100fe2000800080c */
[----:B------:R-:W-:Y:S01]  /*5190*/  FMNMX R5, R51, R14, !PT ;  /* 0x0000000e33057209 */ /* 0x000fe20007800000 */
[----:B------:R-:W2:Y:S01]  /*51a0*/  MUFU.EX2 R24, R24 ;  /* 0x0000001800187308 */ /* 0x000ea20000000800 */
[----:B------:R-:W-:Y:S01]  /*51b0*/  FSETP.GEU.AND P5, PT, R32, -126, PT ;  /* 0xc2fc00002000780b */ /* 0x000fe20003fae000 */
[--C-:B------:R-:W-:Y:S01]  /*51c0*/  FFMA R52, R52, UR22, -R12.reuse ;  /* 0x0000001634347c23 */ /* 0x100fe2000800080c */
[----:B------:R-:W-:Y:S01]  /*51d0*/  FMNMX R14, R54, R5, !PT ;  /* 0x00000005360e7209 */ /* 0x000fe20007800000 */
[----:B------:R-:W-:Y:S01]  /*51e0*/  FFMA R53, R53, UR22, -R12 ;  /* 0x0000001635357c23 */ /* 0x000fe2000800080c */
[----:B------:R-:W-:Y:S01]  /*51f0*/  FMUL R10, R10, UR22 ;  /* 0x000000160a0a7c20 */ /* 0x000fe20008400000 */
[----:B------:R-:W-:Y:S01]  /*5200*/  @!P4 FMUL R29, R29, 0.5 ;  /* 0x3f0000001d1dc820 */ /* 0x000fe20000400000 */
[----:B------:R-:W-:Y:S01]  /*5210*/  FMNMX R14, R55, R14, !PT ;  /* 0x0000000e370e7209 */ /* 0x000fe20007800000 */
[----:B------:R-:W-:Y:S01]  /*5220*/  @!P3 FMUL R28, R28, 0.5 ;  /* 0x3f0000001c1cb820 */ /* 0x000fe20000400000 */
[----:B-1----:R-:W-:Y:S01]  /*5230*/  @!P2 FMUL R25, R25, R25 ;  /* 0x000000191919a220 */ /* 0x002fe20000400000 */
[----:B------:R-:W-:-:S02]  /*5240*/  FSETP.GEU.AND P2, PT, R36, -126, PT ;  /* 0xc2fc00002400780b */ /* 0x000fc40003f4e000 */
[----:B------:R-:W1:Y:S01]  /*5250*/  SHFL.BFLY PT, R5, R14, 0x1, 0x1f ;  /* 0x0c201f000e057f89 */ /* 0x000e6200000e0000 */
[----:B------:R-:W3:Y:S01]  /*5260*/  MUFU.EX2 R26, R28 ;  /* 0x0000001c001a7308 */ /* 0x000ee20000000800 */
[----:B------:R-:W-:Y:S01]  /*5270*/  @!P5 FMUL R32, R32, 0.5 ;  /* 0x3f0000002020d820 */ /* 0x000fe20000400000 */
[----:B--2---:R-:W-:Y:S01]  /*5280*/  @!P6 FMUL R24, R24, R24 ;  /* 0x000000181818e220 */ /* 0x004fe20000400000 */
[----:B------:R-:W-:-:S05]  /*5290*/  FSETP.GEU.AND P6, PT, R33, -126, PT ;  /* 0xc2fc00002100780b */ /* 0x000fca0003fce000 */
[----:B------:R-:W2:Y:S02]  /*52a0*/  MUFU.EX2 R29, R29 ;  /* 0x0000001d001d7308 */ /* 0x000ea40000000800 */
[----:B------:R-:W-:-:S06]  /*52b0*/  @!P2 FMUL R36, R36, 0.5 ;  /* 0x3f0000002424a820 */ /* 0x000fcc0000400000 */
[----:B------:R-:W4:Y:S01]  /*52c0*/  MUFU.EX2 R28, R32 ;  /* 0x00000020001c7308 */ /* 0x000f220000000800 */
[----:B---3--:R-:W-:Y:S01]  /*52d0*/  @!P3 FMUL R26, R26, R26 ;  /* 0x0000001a1a1ab220 */ /* 0x008fe20000400000 */
[----:B------:R-:W-:Y:S01]  /*52e0*/  @!P6 FMUL R33, R33, 0.5 ;  /* 0x3f0000002121e820 */ /* 0x000fe20000400000 */
[----:B------:R-:W-:Y:S02]  /*52f0*/  FSETP.GEU.AND P3, PT, R37, -126, PT ;  /* 0xc2fc00002500780b */ /* 0x000fe40003f6e000 */
[----:B-1----:R-:W-:-:S03]  /*5300*/  FMNMX R5, R14, R5, !PT ;  /* 0x000000050e057209 */ /* 0x002fc60007800000 */
[----:B------:R-:W1:Y:S01]  /*5310*/  MUFU.EX2 R36, R36 ;  /* 0x0000002400247308 */ /* 0x000e620000000800 */
[----:B--2---:R-:W-:Y:S01]  /*5320*/  @!P4 FMUL R29, R29, R29 ;  /* 0x0000001d1d1dc220 */ /* 0x004fe20000400000 */
[----:B------:R-:W-:Y:S01]  /*5330*/  FSETP.GEU.AND P4, PT, R40, -126, PT ;  /* 0xc2fc00002800780b */ /* 0x000fe20003f8e000 */
[----:B------:R-:W2:Y:S05]  /*5340*/  SHFL.BFLY PT, R14, R5, 0x2, 0x1f ;  /* 0x0c401f00050e7f89 */ /* 0x000eaa00000e0000 */
[----:B------:R-:W3:Y:S01]  /*5350*/  MUFU.EX2 R33, R33 ;  /* 0x0000002100217308 */ /* 0x000ee20000000800 */
[----:B----4-:R-:W-:Y:S01]  /*5360*/  @!P5 FMUL R28, R28, R28 ;  /* 0x0000001c1c1cd220 */ /* 0x010fe20000400000 */
[----:B------:R-:W-:Y:S01]  /*5370*/  FSETP.GEU.AND P5, PT, R41, -126, PT ;  /* 0xc2fc00002900780b */ /* 0x000fe20003fae000 */
[----:B------:R-:W-:-:S04]  /*5380*/  @!P3 FMUL R37, R37, 0.5 ;  /* 0x3f0000002525b820 */ /* 0x000fc80000400000 */
[----:B------:R-:W-:Y:S02]  /*5390*/  @!P4 FMUL R40, R40, 0.5 ;  /* 0x3f0000002828c820 */ /* 0x000fe40000400000 */
[----:B------:R-:W4:Y:S01]  /*53a0*/  MUFU.EX2 R37, R37 ;  /* 0x0000002500257308 */ /* 0x000f220000000800 */
[----:B-1----:R-:W-:Y:S01]  /*53b0*/  @!P2 FMUL R36, R36, R36 ;  /* 0x000000242424a220 */ /* 0x002fe20000400000 */
[----:B------:R-:W-:-:S04]  /*53c0*/  FSETP.GEU.AND P2, PT, R45, -126, PT ;  /* 0xc2fc00002d00780b */ /* 0x000fc80003f4e000 */
[----:B------:R-:W-:Y:S02]  /*53d0*/  @!P5 FMUL R41, R41, 0.5 ;  /* 0x3f0000002929d820 */ /* 0x000fe40000400000 */
[----:B------:R-:W1:Y:S01]  /*53e0*/  MUFU.EX2 R13, R40 ;  /* 0x00000028000d7308 */ /* 0x000e620000000800 */
[----:B---3--:R-:W-:Y:S01]  /*53f0*/  @!P6 FMUL R33, R33, R33 ;  /* 0x000000212121e220 */ /* 0x008fe20000400000 */
[----:B------:R-:W-:Y:S02]  /*5400*/  FSETP.GEU.AND P6, PT, R44, -126, PT ;  /* 0xc2fc00002c00780b */ /* 0x000fe40003fce000 */
[----:B--2---:R-:W-:-:S03]  /*5410*/  FMNMX R5, R5, R14, !PT ;  /* 0x0000000e05057209 */ /* 0x004fc60007800000 */
[----:B------:R-:W-:Y:S01]  /*5420*/  @!P2 FMUL R45, R45, 0.5 ;  /* 0x3f0000002d2da820 */ /* 0x000fe20000400000 */
[----:B------:R-:W2:Y:S01]  /*5430*/  MUFU.EX2 R32, R41 ;  /* 0x0000002900207308 */ /* 0x000ea20000000800 */
[----:B----4-:R-:W-:Y:S01]  /*5440*/  @!P3 FMUL R37, R37, R37 ;  /* 0x000000252525b220 */ /* 0x010fe20000400000 */
[----:B------:R-:W-:-:S05]  /*5450*/  FSETP.GEU.AND P3, PT, R48, -126, PT ;  /* 0xc2fc00003000780b */ /* 0x000fca0003f6e000 */
[----:B------:R-:W-:Y:S01]  /*5460*/  @!P6 FMUL R44, R44, 0.5 ;  /* 0x3f0000002c2ce820 */ /* 0x000fe20000400000 */
[----:B------:R-:W3:Y:S01]  /*5470*/  MUFU.EX2 R14, R45 ;  /* 0x0000002d000e7308 */ /* 0x000ee20000000800 */
[----:B-1----:R-:W-:Y:S01]  /*5480*/  @!P4 FMUL R13, R13, R13 ;  /* 0x0000000d0d0dc220 */ /* 0x002fe20000400000 */
[----:B------:R-:W-:-:S05]  /*5490*/  FSETP.GEU.AND P4, PT, R49, -126, PT ;  /* 0xc2fc00003100780b */ /* 0x000fca0003f8e000 */
[----:B------:R-:W-:Y:S01]  /*54a0*/  @!P3 FMUL R48, R48, 0.5 ;  /* 0x3f0000003030b820 */ /* 0x000fe20000400000 */
[----:B------:R1:W4:Y:S01]  /*54b0*/  MUFU.EX2 R15, R44 ;  /* 0x0000002c000f7308 */ /* 0x0003220000000800 */
[----:B--2---:R-:W-:Y:S01]  /*54c0*/  @!P5 FMUL R32, R32, R32 ;  /* 0x000000202020d220 */ /* 0x004fe20000400000 */
[----:B------:R-:W-:-:S04]  /*54d0*/  FSETP.NEU.AND P5, PT, R5, -INF , PT ;  /* 0xff8000000500780b */ /* 0x000fc80003fad000 */
[----:B------:R-:W-:Y:S01]  /*54e0*/  FSEL R41, R5, RZ, P5 ;  /* 0x000000ff05297208 */ /* 0x000fe20002800000 */
[----:B------:R-:W-:Y:S01]  /*54f0*/  @!P4 FMUL R49, R49, 0.5 ;  /* 0x3f0000003131c820 */ /* 0x000fe20000400000 */
[----:B------:R-:W2:Y:S01]  /*5500*/  MUFU.EX2 R21, R48 ;  /* 0x0000003000157308 */ /* 0x000ea20000000800 */
[----:B---3--:R-:W-:Y:S01]  /*5510*/  @!P2 FMUL R14, R14, R14 ;  /* 0x0000000e0e0ea220 */ /* 0x008fe20000400000 */
[----:B------:R-:W-:Y:S01]  /*5520*/  FSETP.GEU.AND P5, PT, R52, -126, PT ;  /* 0xc2fc00003400780b */ /* 0x000fe20003fae000 */
[C---:B------:R-:W-:Y:S01]  /*5530*/  FMUL R40, R41.reuse, UR22 ;  /* 0x0000001629287c20 */ /* 0x040fe20008400000 */
[----:B------:R-:W-:Y:S01]  /*5540*/  FADD R41, -R41, R0 ;  /* 0x0000000029297221 */ /* 0x000fe20000000100 */
[----:B------:R-:W-:Y:S01]  /*5550*/  FADD R0, R25, R32 ;  /* 0x0000002019007221 */ /* 0x000fe20000000000 */
[----:B------:R-:W-:Y:S01]  /*5560*/  F2FP.F16.F32.PACK_AB R32, R32, R13 ;  /* 0x0000000d2020723e */ /* 0x000fe200000000ff */
[--C-:B-1----:R-:W-:Y:S01]  /*5570*/  FFMA R44, R11, UR22, -R40.reuse ;  /* 0x000000160b2c7c23 */ /* 0x102fe20008000828 */
[----:B------:R-:W1:Y:S01]  /*5580*/  MUFU.EX2 R12, R49 ;  /* 0x00000031000c7308 */ /* 0x000e620000000800 */
[----:B----4-:R-:W-:Y:S01]  /*5590*/  @!P6 FMUL R15, R15, R15 ;  /* 0x0000000f0f0fe220 */ /* 0x010fe20000400000 */
[----:B------:R-:W-:Y:S01]  /*55a0*/  FSETP.GEU.AND P6, PT, R53, -126, PT ;  /* 0xc2fc00003500780b */ /* 0x000fe20003fce000 */
[--C-:B------:R-:W-:Y:S01]  /*55b0*/  FFMA R30, R30, UR22, -R40.reuse ;  /* 0x000000161e1e7c23 */ /* 0x100fe20008000828 */
[----:B------:R-:W-:Y:S01]  /*55c0*/  FSETP.GEU.AND P2, PT, R44, -126, PT ;  /* 0xc2fc00002c00780b */ /* 0x000fe20003f4e000 */
[--C-:B------:R-:W-:Y:S01]  /*55d0*/  FFMA R27, R27, UR22, -R40.reuse ;  /* 0x000000161b1b7c23 */ /* 0x100fe20008000828 */
[--C-:B------:R-:W-:Y:S01]  /*55e0*/  FFMA R31, R31, UR22, -R40.reuse ;  /* 0x000000161f1f7c23 */ /* 0x100fe20008000828 */
[----:B------:R-:W-:Y:S01]  /*55f0*/  @!P5 FMUL R52, R52, 0.5 ;  /* 0x3f0000003434d820 */ /* 0x000fe20000400000 */
[--C-:B------:R-:W-:Y:S01]  /*5600*/  FFMA R34, R34, UR22, -R40.reuse ;  /* 0x0000001622227c23 */ /* 0x100fe20008000828 */
[----:B--2---:R-:W-:Y:S01]  /*5610*/  @!P3 FMUL R21, R21, R21 ;  /* 0x000000151515b220 */ /* 0x004fe20000400000 */
[----:B------:R-:W-:Y:S01]  /*5620*/  FSETP.GEU.AND P3, PT, R27, -126, PT ;  /* 0xc2fc00001b00780b */ /* 0x000fe20003f6e000 */
[----:B------:R-:W2:Y:S01]  /*5630*/  MUFU.EX2 R11, R52 ;  /* 0x00000034000b7308 */ /* 0x000ea20000000800 */
[--C-:B------:R-:W-:Y:S01]  /*5640*/  FFMA R35, R35, UR22, -R40.reuse ;  /* 0x0000001623237c23 */ /* 0x100fe20008000828 */
[--C-:B------:R-:W-:Y:S01]  /*5650*/  FFMA R38, R38, UR22, -R40.reuse ;  /* 0x0000001626267c23 */ /* 0x100fe20008000828 */
[----:B------:R-:W-:Y:S01]  /*5660*/  FFMA R54, R54, UR22, -R40 ;  /* 0x0000001636367c23 */ /* 0x000fe20008000828 */
[----:B------:R-:W-:Y:S01]  /*5670*/  @!P6 FMUL R53, R53, 0.5 ;  /* 0x3f0000003535e820 */ /* 0x000fe20000400000 */
[----:B------:R-:W-:Y:S01]  /*5680*/  FMUL R41, R41, UR22 ;  /* 0x0000001629297c20 */ /* 0x000fe20008400000 */
[----:B------:R-:W-:Y:S01]  /*5690*/  @!P2 FMUL R44, R44, 0.5 ;  /* 0x3f0000002c2ca820 */ /* 0x000fe20000400000 */
[----:B-1----:R-:W-:Y:S01]  /*56a0*/  @!P4 FMUL R12, R12, R12 ;  /* 0x0000000c0c0cc220 */ /* 0x002fe20000400000 */
[----:B------:R-:W-:Y:S01]  /*56b0*/  FSETP.GEU.AND P4, PT, R30, -126, PT ;  /* 0xc2fc00001e00780b */ /* 0x000fe20003f8e000 */
[----:B------:R-:W1:Y:S02]  /*56c0*/  MUFU.EX2 R20, R53 ;  /* 0x0000003500147308 */ /* 0x000e640000000800 */
[----:B------:R-:W-:Y:S01]  /*56d0*/  FADD R9, R33, R12 ;  /* 0x0000000c21097221 */ /* 0x000fe20000000000 */
[----:B------:R-:W-:-:S05]  /*56e0*/  @!P3 FMUL R27, R27, 0.5 ;  /* 0x3f0000001b1bb820 */ /* 0x000fca0000400000 */
[----:B------:R-:W3:Y:S01]  /*56f0*/  MUFU.EX2 R44, R44 ;  /* 0x0000002c002c7308 */ /* 0x000ee20000000800 */
[----:B--2---:R-:W-:Y:S01]  /*5700*/  @!P5 FMUL R11, R11, R11 ;  /* 0x0000000b0b0bd220 */ /* 0x004fe20000400000 */
[----:B------:R-:W-:Y:S02]  /*5710*/  FSETP.GEU.AND P5, PT, R31, -126, PT ;  /* 0xc2fc00001f00780b */ /* 0x000fe40003fae000 */
[----:B------:R-:W-:-:S04]  /*5720*/  @!P4 FMUL R30, R30, 0.5 ;  /* 0x3f0000001e1ec820 */ /* 0x000fc80000400000 */
[----:B------:R2:W4:Y:S01]  /*5730*/  MUFU.EX2 R48, R30 ;  /* 0x0000001e00307308 */ /* 0x0005220000000800 */
[----:B-1----:R-:W-:Y:S01]  /*5740*/  @!P6 FMUL R20, R20, R20 ;  /* 0x000000141414e220 */ /* 0x002fe20000400000 */
[----:B------:R-:W-:-:S05]  /*5750*/  FSETP.GEU.AND P6, PT, R34, -126, PT ;  /* 0xc2fc00002200780b */ /* 0x000fca0003fce000 */
[----:B------:R-:W-:Y:S01]  /*5760*/  @!P5 FMUL R31, R31, 0.5 ;  /* 0x3f0000001f1fd820 */ /* 0x000fe20000400000 */
[----:B------:R1:W5:Y:S01]  /*5770*/  MUFU.EX2 R45, R27 ;  /* 0x0000001b002d7308 */ /* 0x0003620000000800 */
[----:B---3--:R-:W-:Y:S01]  /*5780*/  @!P2 FMUL R44, R44, R44 ;  /* 0x0000002c2c2ca220 */ /* 0x008fe20000400000 */
[----:B------:R-:W-:Y:S01]  /*5790*/  FSETP.GEU.AND P2, PT, R35, -126, PT ;  /* 0xc2fc00002300780b */ /* 0x000fe20003f4e000 */
[----:B--2---:R-:W-:-:S04]  /*57a0*/  FFMA R30, R42, UR22, -R40 ;  /* 0x000000162a1e7c23 */ /* 0x004fc80008000828 */
[----:B------:R-:W-:Y:S01]  /*57b0*/  @!P6 FMUL R34, R34, 0.5 ;  /* 0x3f0000002222e820 */ /* 0x000fe20000400000 */
[----:B------:R2:W3:Y:S01]  /*57c0*/  MUFU.EX2 R49, R31 ;  /* 0x0000001f00317308 */ /* 0x0004e20000000800 */
[----:B-1----:R-:W-:Y:S01]  /*57d0*/  FFMA R27, R39, UR22, -R40 ;  /* 0x00000016271b7c23 */ /* 0x002fe20008000828 */
[----:B----4-:R-:W-:-:S04]  /*57e0*/  @!P4 FMUL R48, R48, R48 ;  /* 0x000000303030c220 */ /* 0x010fc80000400000 */
[----:B------:R-:W-:Y:S01]  /*57f0*/  FSETP.GEU.AND P4, PT, R27, -126, PT ;  /* 0xc2fc00001b00780b */ /* 0x000fe20003f8e000 */
[----:B------:R-:W-:Y:S01]  /*5800*/  @!P2 FMUL R35, R35, 0.5 ;  /* 0x3f0000002323a820 */ /* 0x000fe20000400000 */
[----:B------:R1:W4:Y:S01]  /*5810*/  MUFU.EX2 R52, R34 ;  /* 0x0000002200347308 */ /* 0x0003220000000800 */
[----:B-----5:R-:W-:Y:S01]  /*5820*/  @!P3 FMUL R45, R45, R45 ;  /* 0x0000002d2d2db220 */ /* 0x020fe20000400000 */
[----:B------:R-:W-:Y:S01]  /*5830*/  FSETP.GEU.AND P3, PT, R38, -126, PT ;  /* 0xc2fc00002600780b */ /* 0x000fe20003f6e000 */
[----:B--2---:R-:W-:-:S05]  /*5840*/  FFMA R31, R43, UR22, -R40 ;  /* 0x000000162b1f7c23 */ /* 0x004fca0008000828 */
[----:B------:R2:W5:Y:S01]  /*5850*/  MUFU.EX2 R39, R35 ;  /* 0x0000002300277308 */ /* 0x0005620000000800 */
[----:B-1----:R-:W-:Y:S01]  /*5860*/  FFMA R34, R46, UR22, -R40 ;  /* 0x000000162e227c23 */ /* 0x002fe20008000828 */
[----:B---3--:R-:W-:Y:S01]  /*5870*/  @!P5 FMUL R49, R49, R49 ;  /* 0x000000313131d220 */ /* 0x008fe20000400000 */
[----:B------:R-:W-:Y:S01]  /*5880*/  @!P4 FMUL R27, R27, 0.5 ;  /* 0x3f0000001b1bc820 */ /* 0x000fe20000400000 */
[----:B------:R-:W-:-:S03]  /*5890*/  FSETP.GEU.AND P5, PT, R30, -126, PT ;  /* 0xc2fc00001e00780b */ /* 0x000fc60003fae000 */
[----:B------:R-:W-:Y:S01]  /*58a0*/  @!P3 FMUL R38, R38, 0.5 ;  /* 0x3f0000002626b820 */ /* 0x000fe20000400000 */
[----:B------:R1:W3:Y:S01]  /*58b0*/  MUFU.EX2 R43, R27 ;  /* 0x0000001b002b7308 */ /* 0x0002e20000000800 */
[----:B----4-:R-:W-:Y:S01]  /*58c0*/  @!P6 FMUL R52, R52, R52 ;  /* 0x000000343434e220 */ /* 0x010fe20000400000 */
[----:B------:R-:W-:Y:S01]  /*58d0*/  FSETP.GEU.AND P6, PT, R31, -126, PT ;  /* 0xc2fc00001f00780b */ /* 0x000fe20003fce000 */
[----:B--2---:R-:W-:-:S05]  /*58e0*/  FFMA R35, R47, UR22, -R40 ;  /* 0x000000162f237c23 */ /* 0x004fca0008000828 */
[----:B------:R-:W2:Y:S01]  /*58f0*/  MUFU.EX2 R42, R38 ;  /* 0x00000026002a7308 */ /* 0x000ea20000000800 */
[----:B-----5:R-:W-:Y:S01]  /*5900*/  @!P2 FMUL R39, R39, R39 ;  /* 0x000000272727a220 */ /* 0x020fe20000400000 */
[----:B------:R-:W-:Y:S01]  /*5910*/  FSETP.GEU.AND P2, PT, R34, -126, PT ;  /* 0xc2fc00002200780b */ /* 0x000fe20003f4e000 */
[----:B-1----:R-:W-:Y:S01]  /*5920*/  FFMA R27, R50, UR22, -R40 ;  /* 0x00000016321b7c23 */ /* 0x002fe20008000828 */
[----:B------:R-:W-:-:S03]  /*5930*/  @!P5 FMUL R30, R30, 0.5 ;  /* 0x3f0000001e1ed820 */ /* 0x000fc60000400000 */
[----:B------:R-:W-:Y:S01]  /*5940*/  @!P6 FMUL R31, R31, 0.5 ;  /* 0x3f0000001f1fe820 */ /* 0x000fe20000400000 */
[----:B------:R1:W4:Y:S01]  /*5950*/  MUFU.EX2 R53, R30 ;  /* 0x0000001e00357308 */ /* 0x0003220000000800 */
[----:B---3--:R-:W-:Y:S01]  /*5960*/  @!P4 FMUL R43, R43, R43 ;  /* 0x0000002b2b2bc220 */ /* 0x008fe20000400000 */
[----:B------:R-:W-:-:S05]  /*5970*/  FSETP.GEU.AND P4, PT, R27, -126, PT ;  /* 0xc2fc00001b00780b */ /* 0x000fca0003f8e000 */
[----:B------:R-:W-:Y:S01]  /*5980*/  @!P2 FMUL R34, R34, 0.5 ;  /* 0x3f0000002222a820 */ /* 0x000fe20000400000 */
[----:B------:R3:W5:Y:S01]  /*5990*/  MUFU.EX2 R46, R31 ;  /* 0x0000001f002e7308 */ /* 0x0007620000000800 */
[----:B--2---:R-:W-:Y:S01]  /*59a0*/  @!P3 FMUL R42, R42, R42 ;  /* 0x0000002a2a2ab220 */ /* 0x004fe20000400000 */
[----:B------:R-:W-:Y:S01]  /*59b0*/  FSETP.GEU.AND P3, PT, R35, -126, PT ;  /* 0xc2fc00002300780b */ /* 0x000fe20003f6e000 */
[----:B-1----:R-:W-:-:S04]  /*59c0*/  FFMA R30, R51, UR22, -R40 ;  /* 0x00000016331e7c23 */ /* 0x002fc80008000828 */
[----:B------:R-:W-:Y:S01]  /*59d0*/  @!P4 FMUL R27, R27, 0.5 ;  /* 0x3f0000001b1bc820 */ /* 0x000fe20000400000 */
[----:B------:R1:W2:Y:S01]  /*59e0*/  MUFU.EX2 R47, R34 ;  /* 0x00000022002f7308 */ /* 0x0002a20000000800 */
[----:B---3--:R-:W-:Y:S01]  /*59f0*/  FFMA R31, R55, UR22, -R40 ;  /* 0x00000016371f7c23 */ /* 0x008fe20008000828 */
[----:B----4-:R-:W-:Y:S01]  /*5a00*/  @!P5 FMUL R53, R53, R53 ;  /* 0x000000353535d220 */ /* 0x010fe20000400000 */
[----:B------:R-:W-:-:S04]  /*5a10*/  FSETP.GEU.AND P5, PT, R30, -126, PT ;  /* 0xc2fc00001e00780b */ /* 0x000fc80003fae000 */
[----:B------:R-:W-:Y:S01]  /*5a20*/  @!P3 FMUL R35, R35, 0.5 ;  /* 0x3f0000002323b820 */ /* 0x000fe20000400000 */
[----:B------:R3:W4:Y:S01]  /*5a30*/  MUFU.EX2 R51, R27 ;  /* 0x0000001b00337308 */ /* 0x0007220000000800 */
[----:B-----5:R-:W-:Y:S01]  /*5a40*/  @!P6 FMUL R46, R46, R46 ;  /* 0x0000002e2e2ee220 */ /* 0x020fe20000400000 */
[----:B------:R-:W-:Y:S01]  /*5a50*/  FSETP.GEU.AND P6, PT, R54, -126, PT ;  /* 0xc2fc00003600780b */ /* 0x000fe20003fce000 */
[----:B-1----:R-:W-:-:S05]  /*5a60*/  FADD R34, R37, R20 ;  /* 0x0000001425227221 */ /* 0x002fca0000000000 */
[----:B------:R1:W5:Y:S01]  /*5a70*/  MUFU.EX2 R50, R35 ;  /* 0x0000002300327308 */ /* 0x0003620000000800 */
[----:B--2---:R-:W-:Y:S01]  /*5a80*/  @!P2 FMUL R47, R47, R47 ;  /* 0x0000002f2f2fa220 */ /* 0x004fe20000400000 */
[----:B------:R-:W-:Y:S01]  /*5a90*/  FSETP.GEU.AND P2, PT, R31, -126, PT ;  /* 0xc2fc00001f00780b */ /* 0x000fe20003f4e000 */
[----:B------:R-:W-:Y:S01]  /*5aa0*/  @!P5 FMUL R30, R30, 0.5 ;  /* 0x3f0000001e1ed820 */ /* 0x000fe20000400000 */
[----:B---3--:R-:W-:-:S03]  /*5ab0*/  FADD R27, R29, R14 ;  /* 0x0000000e1d1b7221 */ /* 0x008fc60000000000 */
[----:B------:R-:W-:Y:S01]  /*5ac0*/  @!P6 FMUL R54, R54, 0.5 ;  /* 0x3f0000003636e820 */ /* 0x000fe20000400000 */
[----:B------:R2:W3:Y:S01]  /*5ad0*/  MUFU.EX2 R40, R30 ;  /* 0x0000001e00287308 */ /* 0x0004e20000000800 */
[----:B----4-:R-:W-:Y:S01]  /*5ae0*/  @!P4 FMUL R51, R51, R51 ;  /* 0x000000333333c220 */ /* 0x010fe20000400000 */
[----:B------:R-:W-:Y:S01]  /*5af0*/  FSETP.GEU.AND P4, PT, R41, -126, PT ;  /* 0xc2fc00002900780b */ /* 0x000fe20003f8e000 */
[----:B-1----:R-:W-:Y:S01]  /*5b00*/  FADD R35, R0, R9 ;  /* 0x0000000900237221 */ /* 0x002fe20000000000 */
[----:B------:R-:W-:Y:S01]  /*5b10*/  FADD R0, R24, R13 ;  /* 0x0000000d18007221 */ /* 0x000fe20000000000 */
[----:B------:R-:W-:Y:S01]  /*5b20*/  FADD R9, R26, R15 ;  /* 0x0000000f1a097221 */ /* 0x000fe20000000000 */
[----:B------:R-:W-:Y:S01]  /*5b30*/  FADD R34, R27, R34 ;  /* 0x000000221b227221 */ /* 0x000fe20000000000 */
[----:B------:R-:W-:Y:S01]  /*5b40*/  @!P2 FMUL R31, R31, 0.5 ;  /* 0x3f0000001f1fa820 */ /* 0x000fe20000400000 */
[----:B------:R1:W4:Y:S01]  /*5b50*/  MUFU.EX2 R55, R54 ;  /* 0x0000003600377308 */ /* 0x0003220000000800 */
[----:B-----5:R-:W-:Y:S01]  /*5b60*/  @!P3 FMUL R50, R50, R50 ;  /* 0x000000323232b220 */ /* 0x020fe20000400000 */
[----:B------:R-:W-:Y:S01]  /*5b70*/  FSETP.GEU.AND P3, PT, R10, -126, PT ;  /* 0xc2fc00000a00780b */ /* 0x000fe20003f6e000 */
[----:B--2---:R-:W-:Y:S01]  /*5b80*/  FADD R30, R36, R11 ;  /* 0x0000000b241e7221 */ /* 0x004fe20000000000 */
[----:B------:R-:W-:Y:S01]  /*5b90*/  FADD R27, R44, R53 ;  /* 0x000000352c1b7221 */ /* 0x000fe20000000000 */
[----:B------:R-:W-:Y:S01]  /*5ba0*/  FADD R38, R49, R50 ;  /* 0x0000003231267221 */ /* 0x000fe20000000000 */
[----:B------:R-:W-:Y:S01]  /*5bb0*/  FADD R35, R35, R34 ;  /* 0x0000002223237221 */ /* 0x000fe20000000000 */
[----:B------:R-:W-:Y:S01]  /*5bc0*/  @!P4 FMUL R41, R41, 0.5 ;  /* 0x3f0000002929c820 */ /* 0x000fe20000400000 */
[----:B------:R2:W5:Y:S01]  /*5bd0*/  MUFU.EX2 R90, R31 ;  /* 0x0000001f005a7308 */ /* 0x0005620000000800 */
[----:B---3--:R-:W-:Y:S01]  /*5be0*/  @!P5 FMUL R40, R40, R40 ;  /* 0x000000282828d220 */ /* 0x008fe20000400000 */
[----:B------:R-:W-:Y:S01]  /*5bf0*/  FADD R9, R9, R30 ;  /* 0x0000001e09097221 */ /* 0x000fe20000000000 */
[----:B------:R-:W-:Y:S01]  /*5c00*/  FADD R30, R45, R46 ;  /* 0x0000002e2d1e7221 */ /* 0x000fe20000000000 */
[----:B-1----:R-:W-:Y:S01]  /*5c10*/  FADD R54, R52, R51 ;  /* 0x0000003334367221 */ /* 0x002fe20000000000 */
[----:B------:R-:W-:Y:S01]  /*5c20*/  FADD R89, R39, R40 ;  /* 0x0000002827597221 */ /* 0x000fe20000000000 */
[----:B------:R-:W-:Y:S01]  /*5c30*/  F2FP.F16.F32.PACK_AB R24, R25, R24 ;  /* 0x000000181918723e */ /* 0x000fe200000000ff */
[----:B------:R-:W-:Y:S01]  /*5c40*/  @!P3 FMUL R10, R10, 0.5 ;  /* 0x3f0000000a0ab820 */ /* 0x000fe20000400000 */
[----:B------:R-:W1:Y:S01]  /*5c50*/  MUFU.EX2 R41, R41 ;  /* 0x0000002900297308 */ /* 0x000e620000000800 */
[----:B--2---:R-:W-:Y:S01]  /*5c60*/  FADD R31, R28, R21 ;  /* 0x000000151c1f7221 */ /* 0x004fe20000000000 */
[----:B----4-:R-:W-:Y:S01]  /*5c70*/  @!P6 FMUL R55, R55, R55 ;  /* 0x000000373737e220 */ /* 0x010fe20000400000 */
[----:B------:R-:W-:Y:S01]  /*5c80*/  FADD R30, R30, R89 ;  /* 0x000000591e1e7221 */ /* 0x000fe20000000000 */
[----:B------:R-:W-:Y:S01]  /*5c90*/  FADD R27, R27, R54 ;  /* 0x000000361b1b7221 */ /* 0x000fe20000000000 */
[----:B------:R-:W-:Y:S01]  /*5ca0*/  FADD R0, R0, R31 ;  /* 0x0000001f00007221 */ /* 0x000fe20000000000 */
[----:B------:R-:W-:Y:S01]  /*5cb0*/  FADD R31, R48, R47 ;  /* 0x0000002f301f7221 */ /* 0x000fe20000000000 */
[----:B------:R-:W-:Y:S01]  /*5cc0*/  FADD R92, R42, R55 ;  /* 0x000000372a5c7221 */ /* 0x000fe20000000000 */
[----:B------:R-:W2:Y:S01]  /*5cd0*/  MUFU.EX2 R10, R10 ;  /* 0x0000000a000a7308 */ /* 0x000ea20000000800 */
[----:B-----5:R-:W-:Y:S01]  /*5ce0*/  @!P2 FMUL R90, R90, R90 ;  /* 0x0000005a5a5aa220 */ /* 0x020fe20000400000 */
[----:B------:R-:W-:Y:S01]  /*5cf0*/  FADD R0, R0, R9 ;  /* 0x0000000900007221 */ /* 0x000fe20000000000 */
[----:B------:R-:W-:Y:S01]  /*5d00*/  FADD R92, R31, R92 ;  /* 0x0000005c1f5c7221 */ /* 0x000fe20000000000 */
[----:B------:R-:W-:Y:S01]  /*5d10*/  F2FP.F16.F32.PACK_AB R26, R29, R26 ;  /* 0x0000001a1d1a723e */ /* 0x000fe200000000ff */
[----:B------:R-:W-:Y:S01]  /*5d20*/  FADD R91, R43, R90 ;  /* 0x0000005a2b5b7221 */ /* 0x000fe20000000000 */
[----:B------:R-:W-:Y:S01]  /*5d30*/  FADD R35, R0, R35 ;  /* 0x0000002300237221 */ /* 0x000fe20000000000 */
[----:B------:R-:W-:Y:S01]  /*5d40*/  FADD R27, R27, R92 ;  /* 0x0000005c1b1b7221 */ /* 0x000fe20000000000 */
[----:B------:R-:W-:Y:S01]  /*5d50*/  SHF.L.U32 R0, R22, 0x1f, RZ ;  /* 0x0000001f16007819 */ /* 0x000fe200000006ff */
[----:B------:R-:W-:Y:S01]  /*5d60*/  FADD R91, R38, R91 ;  /* 0x0000005b265b7221 */ /* 0x000fe20000000000 */
[----:B-1----:R-:W-:Y:S01]  /*5d70*/  @!P4 FMUL R41, R41, R41 ;  /* 0x000000292929c220 */ /* 0x002fe20000400000 */
[----:B------:R-:W-:Y:S01]  /*5d80*/  F2FP.F16.F32.PACK_AB R28, R33, R28 ;  /* 0x0000001c211c723e */ /* 0x000fe200000000ff */
[----:B------:R1:W3:Y:S01]  /*5d90*/  SYNCS.PHASECHK.TRANS64.TRYWAIT P2, [UR6+0x12400], R0 ;  /* 0x01240000ff0075a7 */ /* 0x0002e20008040146 */
[----:B------:R-:W-:Y:S01]  /*5da0*/  FADD R30, R30, R91 ;  /* 0x0000005b1e1e7221 */ /* 0x000fe20000000000 */
[----:B------:R-:W-:Y:S01]  /*5db0*/  F2FP.F16.F32.PACK_AB R34, R14, R15 ;  /* 0x0000000f0e22723e */ /* 0x000fe200000000ff */
[----:B------:R-:W-:Y:S01]  /*5dc0*/  FMUL R58, R58, R41 ;  /* 0x000000293a3a7220 */ /* 0x000fe20000400000 */
[----:B------:R-:W-:Y:S01]  /*5dd0*/  F2FP.F16.F32.PACK_AB R38, R20, R11 ;  /* 0x0000000b1426723e */ /* 0x000fe200000000ff */
[----:B------:R-:W-:Y:S01]  /*5de0*/  FADD R30, R27, R30 ;  /* 0x0000001e1b1e7221 */ /* 0x000fe20000000000 */
[----:B--2---:R-:W-:Y:S01]  /*5df0*/  @!P3 FMUL R10, R10, R10 ;  /* 0x0000000a0a0ab220 */ /* 0x004fe20000400000 */
[-C--:B------:R-:W-:Y:S01]  /*5e00*/  FMUL R59, R59, R41.reuse ;  /* 0x000000293b3b7220 */ /* 0x080fe20000400000 */
[----:B------:R-:W-:Y:S01]  /*5e10*/  FMUL R62, R62, R41 ;  /* 0x000000293e3e7220 */ /* 0x000fe20000400000 */
[----:B------:R-:W-:Y:S01]  /*5e20*/  FFMA R6, R41, R6, R30 ;  /* 0x0000000629067223 */ /* 0x000fe2000000001e */
        /* <DEDUP_REMOVED lines=39> */
[----:B-1-3--:R-:W-:Y:S06]  /*60a0*/  @!P0 BRA `(.L_x_41) ;  /* 0x0000000000048947 */ /* 0x00afec0003800000 */
[----:B------:R-:W-:Y:S01]  /*60b0*/  BPT.TRAP 0x1 ;  /* 0x000000040000795c */ /* 0x000fe20000300000 */
.L_x_41:
[----:B------:R-:W-:Y:S05]  /*60c0*/  @P2 BRA `(.L_x_42) ;  /* 0x0000000000082947 */ /* 0x000fea0003800000 */
[----:B------:R-:W1:Y:S02]  /*60d0*/  SYNCS.PHASECHK.TRANS64.TRYWAIT P2, [UR6+0x12400], R0 ;  /* 0x01240000ff0075a7 */ /* 0x000e640008040146 */
[----:B-1----:R-:W-:Y:S05]  /*60e0*/  @!P2 BRA `(.L_x_43) ;  /* 0x000000340024a947 */ /* 0x002fea0003800000 */
.L_x_42:
        /* <DEDUP_REMOVED lines=24> */
.L_x_44:
[----:B------:R-:W-:-:S04]  /*6270*/  ULEA UR6, UR21, UR45, 0x3 ;  /* 0x0000002d15067291 */ /* 0x000fc8000f8e183f */
[----:B------:R-:W-:-:S04]  /*6280*/  UIADD3 UR6, UR6, 0x12428, URZ ;  /* 0x0001242806067890 */ /* 0x000fc8000fffe03f */
[----:B------:R-:W-:-:S09]  /*6290*/  UPRMT UR6, URZ, 0x654, UR6 ;  /* 0x000006543f067896 */ /* 0x000fd20008000006 */
[----:B------:R-:W-:Y:S01]  /*62a0*/  SYNCS.ARRIVE.TRANS64.RED.A1T0 RZ, [UR6], RZ ;  /* 0x000000ffffff79a7 */ /* 0x000fe20008100406 */
[----:B------:R-:W-:Y:S05]  /*62b0*/  @P1 BRA `(.L_x_45) ;  /* 0x0000000000041947 */ /* 0x000fea0003800000 */
[----:B------:R-:W-:Y:S01]  /*62c0*/  BPT.TRAP 0x1 ;  /* 0x000000040000795c */ /* 0x000fe20000300000 */
.L_x_45:
[----:B------:R-:W-:-:S04]  /*62d0*/  UIADD3 UR21, UR21, 0x1, URZ ;  /* 0x0000000115157890 */ /* 0x000fc8000fffe03f */
[----:B------:R-:W-:-:S04]  /*62e0*/  UISETP.NE.AND UP0, UPT, UR21, 0x5, UPT ;  /* 0x000000051500788c */ /* 0x000fc8000bf05270 */
[----:B------:R-:W-:Y:S01]  /*62f0*/  USEL UR21, UR21, URZ, UP0 ;  /* 0x0000003f15157287 */ /* 0x000fe20008000000 */
[----:B------:R-:W-:Y:S11]  /*6300*/  @!P0 BRA `(.L_x_46) ;  /* 0x0000000000048947 */ /* 0x000ff60003800000 */
[----:B------:R-:W-:Y:S01]  /*6310*/  BPT.TRAP 0x1 ;  /* 0x000000040000795c */ /* 0x000fe20000300000 */
.L_x_46:
[----:B------:R-:W-:-:S04]  /*6320*/  ULEA UR6, UR21, UR45, 0x3 ;  /* 0x0000002d15067291 */ /* 0x000fc8000f8e183f */
[----:B------:R-:W-:-:S04]  /*6330*/  UIADD3 UR6, UR6, 0x12428, URZ ;  /* 0x0001242806067890 */ /* 0x000fc8000fffe03f */
[----:B------:R-:W-:-:S09]  /*6340*/  UPRMT UR6, URZ, 0x654, UR6 ;  /* 0x000006543f067896 */ /* 0x000fd20008000006 */
[----:B------:R-:W-:Y:S01]  /*6350*/  SYNCS.ARRIVE.TRANS64.RED.A1T0 RZ, [UR6], RZ ;  /* 0x000000ffffff79a7 */ /* 0x000fe20008100406 */
[----:B------:R-:W-:Y:S05]  /*6360*/  @P1 BRA `(.L_x_47) ;  /* 0x0000000000041947 */ /* 0x000fea0003800000 */
[----:B------:R-:W-:Y:S01]  /*6370*/  BPT.TRAP 0x1 ;  /* 0x000000040000795c */ /* 0x000fe20000300000 */
.L_x_47:
        /* <DEDUP_REMOVED lines=14> */
.L_x_37:
[----:B------:R-:W-:-:S04]  /*6460*/  ULOP3.LUT UR4, UR47, 0x1, URZ, 0xfc, !UPT ;  /* 0x000000012f047892 */ /* 0x000fc8000f8efc3f */
[----:B------:R-:W-:-:S06]  /*6470*/  UISETP.NE.AND UP0, UPT, UR4, 0x3, UPT ;  /* 0x000000030400788c */ /* 0x000fcc000bf05270 */
[----:B------:R-:W-:-:S13]  /*6480*/  PLOP3.LUT P2, PT, PT, PT, UP0, 0x80, 0x0 ;  /* 0x000000000000781c */ /* 0x000fda0003f4f008 */
[----:B------:R-:W-:Y:S05]  /*6490*/  @!P2 BRA `(.L_x_49) ;  /* 0x000000000004a947 */ /* 0x000fea0003800000 */
[----:B------:R-:W-:Y:S01]  /*64a0*/  BPT.TRAP 0x1 ;  /* 0x000000040000795c */ /* 0x000fe20000300000 */
.L_x_49:
[----:B------:R-:W-:Y:S02]  /*64b0*/  UISETP.GT.U32.AND UP0, UPT, UR47, 0x1, UPT ;  /* 0x000000012f00788c */ /* 0x000fe4000bf04070 */
[----:B------:R-:W-:-:S04]  /*64c0*/  ULEA UR4, UR39, UR45, 0x3 ;  /* 0x0000002d27047291 */ /* 0x000fc8000f8e183f */
[----:B------:R-:W-:Y:S01]  /*64d0*/  UIADD3 UR4, UR4, 0x12460, URZ ;  /* 0x0001246004047890 */ /* 0x000fe2000fffe03f */
[----:B------:R-:W-:-:S03]  /*64e0*/  PLOP3.LUT P2, PT, PT, PT, UP0, 0x80, 0x0 ;  /* 0x000000000000781c */ /* 0x000fc60003f4f008 */
[----:B------:R-:W-:-:S09]  /*64f0*/  UPRMT UR4, URZ, 0x654, UR4 ;  /* 0x000006543f047896 */ /* 0x000fd20008000004 */
[----:B------:R-:W-:Y:S01]  /*6500*/  SYNCS.ARRIVE.TRANS64.RED.A1T0 RZ, [UR4], RZ ;  /* 0x000000ffffff79a7 */ /* 0x000fe20008100404 */
[----:B------:R-:W-:Y:S05]  /*6510*/  @P2 BRA `(.L_x_50) ;  /* 0x0000000000042947 */ /* 0x000fea0003800000 */
[----:B------:R-:W-:Y:S01]  /*6520*/  BPT.TRAP 0x1 ;  /* 0x000000040000795c */ /* 0x000fe20000300000 */
.L_x_50:
[----:B------:R-:W-:Y:S05]  /*6530*/  @!P0 BRA `(.L_x_51) ;  /* 0x0000000000048947 */ /* 0x000fea0003800000 */
[----:B------:R-:W-:Y:S01]  /*6540*/  BPT.TRAP 0x1 ;  /* 0x000000040000795c */ /* 0x000fe20000300000 */
.L_x_51:
[----:B------:R-:W-:-:S04]  /*6550*/  ULEA UR21, UR21, UR45, 0x3 ;  /* 0x0000002d15157291 */ /* 0x000fc8000f8e183f */
[----:B------:R-:W-:-:S04]  /*6560*/  UIADD3 UR21, UR21, 0x12428, URZ ;  /* 0x0001242815157890 */ /* 0x000fc8000fffe03f */
[----:B------:R-:W-:-:S09]  /*6570*/  UPRMT UR21, URZ, 0x654, UR21 ;  /* 0x000006543f157896 */ /* 0x000fd20008000015 */
[----:B------:R-:W-:Y:S01]  /*6580*/  SYNCS.ARRIVE.TRANS64.RED.A1T0 RZ, [UR21], RZ ;  /* 0x000000ffffff79a7 */ /* 0x000fe20008100415 */
[----:B------:R-:W-:Y:S05]  /*6590*/  @P1 BRA `(.L_x_52) ;  /* 0x0000000000041947 */ /* 0x000fea0003800000 */
[----:B------:R-:W-:Y:S01]  /*65a0*/  BPT.TRAP 0x1 ;  /* 0x000000040000795c */ /* 0x000fe20000300000 */
.L_x_52:
[----:B------:R-:W1:Y:S01]  /*65b0*/  SHFL.BFLY PT, R0, R3, 0x1, 0x1f ;  /* 0x0c201f0003007f89 */ /* 0x000e6200000e0000 */
[----:B------:R-:W-:Y:S01]  /*65c0*/  BSSY B0, `(.L_x_53) ;  /* 0x0000023000007945 */ /* 0x000fe20003800000 */
[----:B------:R-:W-:Y:S01]  /*65d0*/  IMAD.MOV.U32 R10, RZ, RZ, 0x3f800000 ;  /* 0x3f800000ff0a7424 */ /* 0x000fe200078e00ff */
[----:B------:R-:W-:Y:S01]  /*65e0*/  MOV R11, 0x7f800000 ;  /* 0x7f800000000b7802 */ /* 0x000fe20000000f00 */
[----:B------:R-:W2:Y:S01]  /*65f0*/  SHFL.BFLY PT, R7, R6, 0x1, 0x1f ;  /* 0x0c201f0006077f89 */ /* 0x000ea200000e0000 */
[----:B-1----:R-:W-:Y:S01]  /*6600*/  FADD R0, R0, R3 ;  /* 0x0000000300007221 */ /* 0x002fe20000000000 */
[----:B--2---:R-:W-:-:S04]  /*6610*/  FADD R15, R7, R6 ;  /* 0x00000006070f7221 */ /* 0x004fc80000000000 */
[----:B------:R-:W1:Y:S01]  /*6620*/  SHFL.BFLY PT, R9, R0, 0x2, 0x1f ;  /* 0x0c401f0000097f89 */ /* 0x000e6200000e0000 */
[----:B------:R-:W-:-:S03]  /*6630*/  IMAD.MOV.U32 R7, RZ, RZ, 0x3f800000 ;  /* 0x3f800000ff077424 */ /* 0x000fc600078e00ff */
[----:B------:R-:W2:Y:S01]  /*6640*/  SHFL.BFLY PT, R20, R15, 0x2, 0x1f ;  /* 0x0c401f000f147f89 */ /* 0x000ea200000e0000 */
[C---:B-1----:R-:W-:Y:S01]  /*6650*/  FSETP.NE.AND P0, PT, R0.reuse, -R9, PT ;  /* 0x800000090000720b */ /* 0x042fe20003f05000 */
[----:B------:R-:W-:Y:S01]  /*6660*/  FADD R3, R0, R9 ;  /* 0x0000000900037221 */ /* 0x000fe20000000000 */
[----:B------:R-:W-:Y:S02]  /*6670*/  IMAD.MOV.U32 R9, RZ, RZ, 0x7f800000 ;  /* 0x7f800000ff097424 */ /* 0x000fe400078e00ff */
[----:B--2---:R-:W-:-:S09]  /*6680*/  FADD R8, R15, R20 ;  /* 0x000000140f087221 */ /* 0x004fd20000000000 */
[----:B------:R-:W-:Y:S05]  /*6690*/  @!P0 BRA `(.L_x_54) ;  /* 0x0000000000548947 */ /* 0x000fea0003800000 */
[----:B------:R-:W-:Y:S01]  /*66a0*/  VIADD R0, R3, 0x1800000 ;  /* 0x0180000003007836 */ /* 0x000fe20000000000 */
[----:B------:R-:W-:Y:S04]  /*66b0*/  BSSY B1, `(.L_x_55) ;  /* 0x000000c000017945 */ /* 0x000fe80003800000 */
[----:B------:R-:W-:-:S04]  /*66c0*/  LOP3.LUT R0, R0, 0x7f800000, RZ, 0xc0, !PT ;  /* 0x7f80000000007812 */ /* 0x000fc800078ec0ff */
[----:B------:R-:W-:-:S13]  /*66d0*/  ISETP.GT.U32.AND P0, PT, R0, 0x1ffffff, PT ;  /* 0x01ffffff0000780c */ /* 0x000fda0003f04070 */
[----:B------:R-:W-:Y:S05]  /*66e0*/  @P0 BRA `(.L_x_56) ;  /* 0x0000000000100947 */ /* 0x000fea0003800000 */
[----:B------:R-:W-:-:S07]  /*66f0*/  MOV R14, 0x6710 ;  /* 0x00006710000e7802 */ /* 0x000fce0000000f00 */
[----:B------:R-:W-:Y:S05]  /*6700*/  CALL.REL.NOINC `($__internal_0_$__cuda_sm20_rcp_rn_f32_slowpath) ;  /* 0x0000003000ac7944 */ /* 0x000fea0003c00000 */
[----:B------:R-:W-:Y:S01]  /*6710*/  IMAD.MOV.U32 R7, RZ, RZ, R0 ;  /* 0x000000ffff077224 */ /* 0x000fe200078e0000 */
[----:B------:R-:W-:Y:S06]  /*6720*/  BRA `(.L_x_57) ;  /* 0x0000000000107947 */ /* 0x000fec0003800000 */
.L_x_56:
[----:B------:R-:W1:Y:S02]  /*6730*/  MUFU.RCP R0, R3 ;  /* 0x0000000300007308 */ /* 0x000e640000001000 */
[----:B-1----:R-:W-:-:S04]  /*6740*/  FFMA R6, R3, R0, -1 ;  /* 0xbf80000003067423 */ /* 0x002fc80000000000 */
[----:B------:R-:W-:-:S04]  /*6750*/  FADD.FTZ R7, -R6, -RZ ;  /* 0x800000ff06077221 */ /* 0x000fc80000010100 */
[----:B------:R-:W-:-:S07]  /*6760*/  FFMA R7, R0, R7, R0 ;  /* 0x0000000700077223 */ /* 0x000fce0000000000 */
.L_x_57:
[----:B------:R-:W-:Y:S05]  /*6770*/  BSYNC B1 ;  /* 0x0000000000017941 */ /* 0x000fea0003800000 */
.L_x_55:
[----:B------:R-:W-:Y:S01]  /*6780*/  FSETP.GEU.AND P0, PT, |R3|, 1.175494350822287508e-38, PT ;  /* 0x008000000300780b */ /* 0x000fe20003f0e200 */
[----:B------:R-:W-:-:S12]  /*6790*/  ULDC UR4, c[0x0][0x600] ;  /* 0x0001800000047ab9 */ /* 0x000fd80000000800 */
[----:B------:R-:W-:-:S04]  /*67a0*/  @!P0 FMUL R3, R3, 16777216 ;  /* 0x4b80000003038820 */ /* 0x000fc80000400000 */
[----:B------:R-:W1:Y:S02]  /*67b0*/  MUFU.LG2 R0, R3 ;  /* 0x0000000300007308 */ /* 0x000e640000000c00 */
[----:B-1----:R-:W-:-:S04]  /*67c0*/  @!P0 FADD R0, R0, -24 ;  /* 0xc1c0000000008421 */ /* 0x002fc80000000000 */
[----:B------:R-:W-:-:S04]  /*67d0*/  FMUL R11, R0, 0.69314718246459960938 ;  /* 0x3f317218000b7820 */ /* 0x000fc80000400000 */
[----:B------:R-:W-:-:S07]  /*67e0*/  FFMA R11, R4, UR4, R11 ;  /* 0x00000004040b7c23 */ /* 0x000fce000800000b */
.L_x_54:
[----:B------:R-:W-:Y:S05]  /*67f0*/  BSYNC B0 ;  /* 0x0000000000007941 */ /* 0x000fea0003800000 */
.L_x_53:
[----:B------:R-:W-:Y:S01]  /*6800*/  FSETP.NE.AND P0, PT, R15, -R20, PT ;  /* 0x800000140f00720b */ /* 0x000fe20003f05000 */
[----:B------:R-:W-:Y:S01]  /*6810*/  ULDC UR4, c[0x0][0x608] ;  /* 0x0001820000047ab9 */ /* 0x000fe20000000800 */
[----:B------:R-:W-:Y:S01]  /*6820*/  BSSY B0, `(.L_x_58) ;  /* 0x0000029000007945 */ /* 0x000fe20003800000 */
[----:B------:R-:W-:-:S04]  /*6830*/  FMUL R7, R7, UR4 ;  /* 0x0000000407077c20 */ /* 0x000fc80008400000 */
        /* <DEDUP_REMOVED lines=16> */
[----:B------:R-:W-:Y:S06]  /*6940*/  @!P0 BRA `(.L_x_59) ;  /* 0x0000000000588947 */ /* 0x000fec0003800000 */
[----:B------:R-:W-:Y:S01]  /*6950*/  VIADD R0, R8, 0x1800000 ;  /* 0x0180000008007836 */ /* 0x000fe20000000000 */
[----:B------:R-:W-:Y:S04]  /*6960*/  BSSY B1, `(.L_x_60) ;  /* 0x000000d000017945 */ /* 0x000fe80003800000 */
[----:B------:R-:W-:-:S04]  /*6970*/  LOP3.LUT R0, R0, 0x7f800000, RZ, 0xc0, !PT ;  /* 0x7f80000000007812 */ /* 0x000fc800078ec0ff */
[----:B------:R-:W-:-:S13]  /*6980*/  ISETP.GT.U32.AND P0, PT, R0, 0x1ffffff, PT ;  /* 0x01ffffff0000780c */ /* 0x000fda0003f04070 */
[----:B------:R-:W-:Y:S05]  /*6990*/  @P0 BRA `(.L_x_61) ;  /* 0x0000000000140947 */ /* 0x000fea0003800000 */
[----:B------:R-:W-:Y:S02]  /*69a0*/  MOV R3, R8 ;  /* 0x0000000800037202 */ /* 0x000fe40000000f00 */
[----:B------:R-:W-:-:S07]  /*69b0*/  MOV R14, 0x69d0 ;  /* 0x000069d0000e7802 */ /* 0x000fce0000000f00 */
[----:B------:R-:W-:Y:S05]  /*69c0*/  CALL.REL.NOINC `($__internal_0_$__cuda_sm20_rcp_rn_f32_slowpath) ;  /* 0x0000002c00fc7944 */ /* 0x000fea0003c00000 */
[----:B------:R-:W-:Y:S01]  /*69d0*/  IMAD.MOV.U32 R10, RZ, RZ, R0 ;  /* 0x000000ffff0a7224 */ /* 0x000fe200078e0000 */
[----:B------:R-:W-:Y:S06]  /*69e0*/  BRA `(.L_x_62) ;  /* 0x0000000000107947 */ /* 0x000fec0003800000 */
.L_x_61:
[----:B------:R-:W1:Y:S02]  /*69f0*/  MUFU.RCP R3, R8 ;  /* 0x0000000800037308 */ /* 0x000e640000001000 */
[----:B-1----:R-:W-:-:S04]  /*6a00*/  FFMA R0, R8, R3, -1 ;  /* 0xbf80000008007423 */ /* 0x002fc80000000003 */
[----:B------:R-:W-:-:S04]  /*6a10*/  FADD.FTZ R0, -R0, -RZ ;  /* 0x800000ff00007221 */ /* 0x000fc80000010100 */
[----:B------:R-:W-:-:S07]  /*6a20*/  FFMA R10, R3, R0, R3 ;  /* 0x00000000030a7223 */ /* 0x000fce0000000003 */
.L_x_62:
[----:B------:R-:W-:Y:S05]  /*6a30*/  BSYNC B1 ;  /* 0x0000000000017941 */ /* 0x000fea0003800000 */
.L_x_60:
[----:B------:R-:W-:Y:S01]  /*6a40*/  FSETP.GEU.AND P0, PT, |R8|, 1.175494350822287508e-38, PT ;  /* 0x008000000800780b */ /* 0x000fe20003f0e200 */
[----:B------:R-:W-:-:S12]  /*6a50*/  ULDC UR4, c[0x0][0x600] ;  /* 0x0001800000047ab9 */ /* 0x000fd80000000800 */
[----:B------:R-:W-:-:S04]  /*6a60*/  @!P0 FMUL R8, R8, 16777216 ;  /* 0x4b80000008088820 */ /* 0x000fc80000400000 */
[----:B------:R-:W1:Y:S02]  /*6a70*/  MUFU.LG2 R0, R8 ;  /* 0x0000000800007308 */ /* 0x000e640000000c00 */
[----:B-1----:R-:W-:-:S04]  /*6a80*/  @!P0 FADD R0, R0, -24 ;  /* 0xc1c0000000008421 */ /* 0x002fc80000000000 */
[----:B------:R-:W-:-:S04]  /*6a90*/  FMUL R0, R0, 0.69314718246459960938 ;  /* 0x3f31721800007820 */ /* 0x000fc80000400000 */
[----:B------:R-:W-:-:S07]  /*6aa0*/  FFMA R9, R5, UR4, R0 ;  /* 0x0000000405097c23 */ /* 0x000fce0008000000 */
.L_x_59:
[----:B------:R-:W-:Y:S05]  /*6ab0*/  BSYNC B0 ;  /* 0x0000000000007941 */ /* 0x000fea0003800000 */
.L_x_58:
[----:B------:R-:W-:Y:S01]  /*6ac0*/  SHF.L.U32 R0, R88, 0x1f, RZ ;  /* 0x0000001f58007819 */ /* 0x000fe200000006ff */
[----:B------:R-:W-:Y:S01]  /*6ad0*/  UISETP.NE.AND UP0, UPT, UR49, 0x1, UPT ;  /* 0x000000013100788c */ /* 0x000fe2000bf05270 */
[----:B------:R-:W-:Y:S01]  /*6ae0*/  LOP3.LUT P0, RZ, R2, 0x3, RZ, 0xc0, !PT ;  /* 0x0000000302ff7812 */ /* 0x000fe2000780c0ff */
[----:B------:R-:W-:Y:S01]  /*6af0*/  UISETP.NE.AND UP1, UPT, UR49, 0x2, UPT ;  /* 0x000000023100788c */ /* 0x000fe2000bf25270 */
[----:B------:R-:W1:Y:S01]  /*6b00*/  SYNCS.PHASECHK.TRANS64.TRYWAIT P1, [UR20+0x8], R0 ;  /* 0x00000800ff0075a7 */ /* 0x000e620008020154 */
[----:B------:R-:W-:Y:S02]  /*6b10*/  ULDC UR4, c[0x0][0x608] ;  /* 0x0001820000047ab9 */ /* 0x000fe40000000800 */
[----:B------:R-:W-:-:S05]  /*6b20*/  FMUL R10, R10, UR4 ;  /* 0x000000040a0a7c20 */ /* 0x000fca0008400000 */
[----:B------:R-:W-:Y:S02]  /*6b30*/  @!UP0 ULOP3.LUT UP2, URZ, UR39, 0x2, URZ, 0xc0, !UPT ;  /* 0x00000002273f8892 */ /* 0x000fe4000f84c03f */
[----:B------:R-:W-:Y:S02]  /*6b40*/  @!UP0 ULOP3.LUT UR39, UR39, 0x1, URZ, 0xc0, !UPT ;  /* 0x0000000127278892 */ /* 0x000fe4000f8ec03f */
[----:B------:R-:W-:Y:S02]  /*6b50*/  @!UP0 USEL UR5, URZ, 0x1, UP2 ;  /* 0x000000013f058887 */ /* 0x000fe40009000000 */
[----:B------:R-:W-:Y:S02]  /*6b60*/  @!UP1 UIADD3 UR6, UR39, 0x1, URZ ;  /* 0x0000000127069890 */ /* 0x000fe4000fffe03f */
[----:B------:R-:W-:Y:S02]  /*6b70*/  @!UP0 ULOP3.LUT UR38, UR38, UR5, URZ, 0x3c, !UPT ;  /* 0x0000000526268292 */ /* 0x000fe4000f8e3c3f */
[----:B------:R-:W-:-:S02]  /*6b80*/  @!UP1 UISETP.GT.U32.AND UP2, UPT, UR6, 0x1, UPT ;  /* 0x000000010600988c */ /* 0x000fc4000bf44070 */
[----:B------:R-:W-:Y:S02]  /*6b90*/  @!UP1 ULOP3.LUT UR39, UR39, 0x1, URZ, 0xc, !UPT ;  /* 0x0000000127279892 */ /* 0x000fe4000f8e0c3f */
[----:B------:R-:W-:-:S04]  /*6ba0*/  @!UP1 USEL UR5, URZ, 0x1, !UP2 ;  /* 0x000000013f059887 */ /* 0x000fc8000d000000 */
[----:B------:R-:W-:Y:S01]  /*6bb0*/  @!UP1 ULOP3.LUT UR38, UR38, UR5, URZ, 0x3c, !UPT ;  /* 0x0000000526269292 */ /* 0x000fe2000f8e3c3f */
[----:B-1----:R-:W-:Y:S11]  /*6bc0*/  @!P1 BRA `(.L_x_63) ;  /* 0x0000002800849947 */ /* 0x002ff60003800000 */
.L_x_128:
[----:B------:R-:W-:Y:S04]  /*6bd0*/  BSSY B0, `(.L_x_64) ;  /* 0x000001b000007945 */ /* 0x000fe80003800000 */
[----:B------:R-:W-:Y:S05]  /*6be0*/  @P0 BRA `(.L_x_65) ;  /* 0x0000000000640947 */ /* 0x000fea0003800000 */
[----:B------:R-:W2:Y:S01]  /*6bf0*/  LDC.64 R6, c[0x0][0x688] ;  /* 0x0001a200ff067b82 */ /* 0x000ea20000000a00 */
[----:B-1----:R-:W-:Y:S01]  /*6c00*/  LOP3.LUT R0, R2, 0x60, RZ, 0xc0, !PT ;  /* 0x0000006002007812 */ /* 0x002fe200078ec0ff */
[----:B------:R-:W-:Y:S01]  /*6c10*/  UIADD3 UR4, -UR40, URZ, URZ ;  /* 0x0000003f28047290 */ /* 0x000fe2000fffe13f */
[----:B------:R-:W-:Y:S01]  /*6c20*/  SHF.R.U32.HI R4, RZ, 0x2, R2 ;  /* 0x00000002ff047819 */ /* 0x000fe20000011602 */
[----:B------:R-:W-:Y:S01]  /*6c30*/  ULDC UR5, c[0x0][0xa10] ;  /* 0x0002840000057ab9 */ /* 0x000fe20000000800 */
[----:B------:R-:W-:Y:S01]  /*6c40*/  SHF.R.U32.HI R0, RZ, 0x5, R0 ;  /* 0x00000005ff007819 */ /* 0x000fe20000011600 */
[----:B------:R-:W-:Y:S01]  /*6c50*/  UIMAD UR4, UR5, UR4, UR41 ;  /* 0x00000004050472a4 */ /* 0x000fe2000f8e0229 */
[----:B------:R-:W-:Y:S01]  /*6c60*/  LOP3.LUT R4, R4, 0x7, RZ, 0xc0, !PT ;  /* 0x0000000704047812 */ /* 0x000fe200078ec0ff */
[----:B------:R-:W-:Y:S02]  /*6c70*/  IMAD.SHL.U32 R3, R19, 0x40, RZ ;  /* 0x0000004013037824 */ /* 0x000fe400078e00ff */
[----:B------:R-:W-:-:S05]  /*6c80*/  IMAD.SHL.U32 R5, R0, 0x10, RZ ;  /* 0x0000001000057824 */ /* 0x000fca00078e00ff */
[----:B------:R-:W-:-:S04]  /*6c90*/  LOP3.LUT R4, R5, 0xfffffff0, R4, 0xe2, !PT ;  /* 0xfffffff005047812 */ /* 0x000fc800078ee204 */
[----:B------:R-:W-:Y:S01]  /*6ca0*/  IADD3 R5, R3, R4, RZ ;  /* 0x0000000403057210 */ /* 0x000fe20007ffe0ff */
[----:B--2---:R-:W-:Y:S01]  /*6cb0*/  IMAD R0, R6, UR4, R3 ;  /* 0x0000000406007c24 */ /* 0x004fe2000f8e0203 */
[----:B------:R-:W-:-:S03]  /*6cc0*/  ULDC UR4, c[0x0][0x288] ;  /* 0x0000a20000047ab9 */ /* 0x000fc60000000800 */
[C---:B------:R-:W-:Y:S01]  /*6cd0*/  VIADD R6, R5.reuse, 0x8 ;  /* 0x0000000805067836 */ /* 0x040fe20000000000 */
[----:B------:R-:W-:Y:S01]  /*6ce0*/  ISETP.GE.U32.AND P0, PT, R5, UR4, PT ;  /* 0x0000000405007c0c */ /* 0x000fe2000bf06070 */
[----:B------:R-:W-:-:S03]  /*6cf0*/  IMAD R3, R7, UR36, R0 ;  /* 0x0000002407037c24 */ /* 0x000fc6000f8e0200 */
[----:B------:R-:W-:Y:S01]  /*6d00*/  ISETP.GE.U32.AND P1, PT, R6, UR4, PT ;  /* 0x0000000406007c0c */ /* 0x000fe2000bf26070 */
[----:B------:R-:W-:Y:S01]  /*6d10*/  ULDC.64 UR4, c[0x0][0x680] ;  /* 0x0001a00000047ab9 */ /* 0x000fe20000000a00 */
[----:B------:R-:W-:-:S04]  /*6d20*/  IADD3 R0, P2, R4, R3, RZ ;  /* 0x0000000304007210 */ /* 0x000fc80007f5e0ff */
[----:B------:R-:W-:Y:S02]  /*6d30*/  LEA.HI.X.SX32 R3, R3, RZ, 0x1, P2 ;  /* 0x000000ff03037211 */ /* 0x000fe400010f0eff */
[----:B------:R-:W-:-:S04]  /*6d40*/  LEA R4, P2, R0, UR4, 0x2 ;  /* 0x0000000400047c11 */ /* 0x000fc8000f8410ff */
[----:B------:R-:W-:-:S05]  /*6d50*/  LEA.HI.X R5, R0, UR5, R3, 0x2, P2 ;  /* 0x0000000500057c11 */ /* 0x000fca00090f1403 */
[----:B------:R2:W-:Y:S04]  /*6d60*/  @!P0 STG.E desc[UR52][R4.64], R11 ;  /* 0x0000000b04008986 */ /* 0x0005e8000c101934 */
[----:B------:R2:W-:Y:S02]  /*6d70*/  @!P1 STG.E desc[UR52][R4.64+0x20], R9 ;  /* 0x0000200904009986 */ /* 0x0005e4000c101934 */
.L_x_65:
[----:B------:R-:W-:Y:S05]  /*6d80*/  BSYNC B0 ;  /* 0x0000000000007941 */ /* 0x000fea0003800000 */
.L_x_64:
[----:B------:R-:W-:Y:S01]  /*6d90*/  ULDC.64 UR4, c[0x0][0x730] ;  /* 0x0001cc0000047ab9 */ /* 0x000fe20000000a00 */
[-C--:B------:R-:W-:Y:S01]  /*6da0*/  FMUL R58, R58, R10.reuse ;  /* 0x0000000a3a3a7220 */ /* 0x080fe20000400000 */
[----:B------:R-:W-:Y:S01]  /*6db0*/  ISETP.NE.U32.AND P0, PT, RZ, UR4, PT ;  /* 0x00000004ff007c0c */ /* 0x000fe2000bf05070 */
[-C--:B------:R-:W-:Y:S01]  /*6dc0*/  FMUL R59, R59, R10.reuse ;  /* 0x0000000a3b3b7220 */ /* 0x080fe20000400000 */
[-C--:B------:R-:W-:Y:S01]  /*6dd0*/  FMUL R62, R62, R10.reuse ;  /* 0x0000000a3e3e7220 */ /* 0x080fe20000400000 */
[-C--:B------:R-:W-:Y:S01]  /*6de0*/  FMUL R63, R63, R10.reuse ;  /* 0x0000000a3f3f7220 */ /* 0x080fe20000400000 */
[----:B------:R-:W-:Y:S01]  /*6df0*/  ISETP.NE.AND.EX P0, PT, RZ, UR5, PT, P0 ;  /* 0x00000005ff007c0c */ /* 0x000fe2000bf05300 */
        /* <DEDUP_REMOVED lines=12> */
[----:B------:R-:W-:Y:S06]  /*6ec0*/  @P0 BRA `(.L_x_66) ;  /* 0x0000000000240947 */ /* 0x000fec0003800000 */
[----:B------:R-:W-:Y:S02]  /*6ed0*/  ULDC.64 UR4, c[0x0][0x728] ;  /* 0x0001ca0000047ab9 */ /* 0x000fe40000000a00 */
[----:B------:R-:W-:-:S04]  /*6ee0*/  ISETP.NE.U32.AND P0, PT, RZ, UR4, PT ;  /* 0x00000004ff007c0c */ /* 0x000fc8000bf05070 */
[----:B------:R-:W-:-:S13]  /*6ef0*/  ISETP.NE.AND.EX P0, PT, RZ, UR5, PT, P0 ;  /* 0x00000005ff007c0c */ /* 0x000fda000bf05300 */
[----:B------:R-:W-:Y:S05]  /*6f00*/  @!P0 BRA `(.L_x_67) ;  /* 0x00000000000c8947 */ /* 0x000fea0003800000 */
[----:B--2---:R-:W2:Y:S02]  /*6f10*/  LDC.64 R4, c[0x0][0x728] ;  /* 0x0001ca00ff047b82 */ /* 0x004ea40000000a00 */
[----:B--2---:R3:W5:Y:S01]  /*6f20*/  LDG.E R23, desc[UR52][R4.64] ;  /* 0x0000003404177981 */ /* 0x004762000c1e1900 */
[----:B------:R-:W-:Y:S05]  /*6f30*/  BRA `(.L_x_66) ;  /* 0x0000000000087947 */ /* 0x000fea0003800000 */
.L_x_67:
[----:B------:R-:W-:Y:S02]  /*6f40*/  ULDC UR4, c[0x0][0x720] ;  /* 0x0001c80000047ab9 */ /* 0x000fe40000000800 */
[----:B------:R-:W-:-:S07]  /*6f50*/  IMAD.U32 R23, RZ, RZ, UR4 ;  /* 0x00000004ff177e24 */ /* 0x000fce000f8e00ff */
.L_x_66:
[----:B-1----:R-:W-:-:S04]  /*6f60*/  MOV R0, RZ ;  /* 0x000000ff00007202 */ /* 0x002fc80000000f00 */
[----:B------:R-:W-:-:S13]  /*6f70*/  LOP3.LUT P0, RZ, R0, 0x1bf, RZ, 0xc0, !PT ;  /* 0x000001bf00ff7812 */ /* 0x000fda000780c0ff */
[----:B------:R-:W-:Y:S05]  /*6f80*/  @!P0 BRA `(.L_x_68) ;  /* 0x0000000000408947 */ /* 0x000fea0003800000 */
[----:B------:R-:W-:Y:S01]  /*6f90*/  MOV R0, 0x0 ;  /* 0x0000000000007802 */ /* 0x000fe20000000f00 */
[----:B------:R-:W-:Y:S01]  /*6fa0*/  ULDC.64 UR4, c[0x4][0x68] ;  /* 0x01001a0000047ab9 */ /* 0x000fe20000000a00 */
[----:B------:R-:W-:Y:S01]  /*6fb0*/  ULDC.64 UR6, c[0x4][0x8] ;  /* 0x0100020000067ab9 */ /* 0x000fe20000000a00 */
[----:B--23--:R-:W-:Y:S01]  /*6fc0*/  IMAD.U32 R4, RZ, RZ, UR4 ;  /* 0x00000004ff047e24 */ /* 0x00cfe2000f8e00ff */
[----:B------:R1:W2:Y:S01]  /*6fd0*/  LDC.64 R14, c[0x4][R0] ;  /* 0x01000000000e7b82 */ /* 0x0002a20000000a00 */
[----:B------:R-:W-:Y:S01]  /*6fe0*/  MOV R5, UR5 ;  /* 0x0000000500057c02 */ /* 0x000fe20008000f00 */
[----:B------:R-:W-:Y:S01]  /*6ff0*/  ULDC.64 UR4, c[0x4][0x70] ;  /* 0x01001c0000047ab9 */ /* 0x000fe20000000a00 */
[----:B------:R-:W-:Y:S01]  /*7000*/  IMAD.U32 R10, RZ, RZ, UR6 ;  /* 0x00000006ff0a7e24 */ /* 0x000fe2000f8e00ff */
[----:B------:R-:W-:Y:S01]  /*7010*/  MOV R11, UR7 ;  /* 0x00000007000b7c02 */ /* 0x000fe20008000f00 */
[----:B------:R-:W-:Y:S02]  /*7020*/  IMAD.U32 R6, RZ, RZ, UR4 ;  /* 0x00000004ff067e24 */ /* 0x000fe4000f8e00ff */
[----:B------:R-:W-:-:S02]  /*7030*/  IMAD.U32 R7, RZ, RZ, UR5 ;  /* 0x00000005ff077e24 */ /* 0x000fc4000f8e00ff */
[----:B------:R-:W-:Y:S02]  /*7040*/  IMAD.MOV.U32 R8, RZ, RZ, 0x70 ;  /* 0x00000070ff087424 */ /* 0x000fe400078e00ff */
[----:B------:R-:W-:Y:S02]  /*7050*/  IMAD.MOV.U32 R12, RZ, RZ, 0x1 ;  /* 0x00000001ff0c7424 */ /* 0x000fe400078e00ff */
[----:B-1----:R-:W-:-:S07]  /*7060*/  IMAD.MOV.U32 R13, RZ, RZ, RZ ;  /* 0x000000ffff0d7224 */ /* 0x002fce00078e00ff */
[----:B------:R-:W-:-:S07]  /*7070*/  LEPC R20, `(.L_x_68) ;  /* 0x000000001014794e */ /* 0x000fce0000000000 */
[----:B--2--5:R-:W-:Y:S05]  /*7080*/  CALL.ABS.NOINC R14 ;  /* 0x000000000e007343 */ /* 0x024fea0003c00000 */
.L_x_68:
[----:B------:R-:W-:Y:S01]  /*7090*/  MOV R24, UR45 ;  /* 0x0000002d00187c02 */ /* 0x000fe20008000f00 */
[----:B------:R-:W-:-:S04]  /*70a0*/  IMAD.U32 R3, RZ, RZ, UR49 ;  /* 0x00000031ff037e24 */ /* 0x000fc8000f8e00ff */
[----:B------:R-:W-:-:S04]  /*70b0*/  IMAD R24, R3, 0x2200, R24 ;  /* 0x0000220003187824 */ /* 0x000fc800078e0218 */
[----:B------:R-:W-:-:S05]  /*70c0*/  VIADD R25, R24, 0xbe00 ;  /* 0x0000be0018197836 */ /* 0x000fca0000000000 */
        /* <DEDUP_REMOVED lines=18> */
.L_x_69:
[C---:B------:R-:W-:Y:S01]  /*71f0*/  SHF.L.U32 R0, R2.reuse, 0x4, RZ ;  /* 0x0000000402007819 */ /* 0x040fe200000006ff */
[----:B------:R-:W-:Y:S01]  /*7200*/  IMAD.SHL.U32 R3, R2, 0x20, RZ ;  /* 0x0000002002037824 */ /* 0x000fe200078e00ff */
[----:B--23--:R-:W-:Y:S01]  /*7210*/  SHF.R.U32.HI R5, RZ, 0x1, R2 ;  /* 0x00000001ff057819 */ /* 0x00cfe20000011602 */
[----:B------:R-:W-:Y:S01]  /*7220*/  ULDC.64 UR4, c[0x0][0x730] ;  /* 0x0001cc0000047ab9 */ /* 0x000fe20000000a00 */
[----:B------:R-:W-:Y:S02]  /*7230*/  LOP3.LUT R0, R0, 0x600, RZ, 0xc0, !PT ;  /* 0x0000060000007812 */ /* 0x000fe400078ec0ff */
[----:B------:R-:W-:Y:S02]  /*7240*/  LOP3.LUT R4, R3, 0xc0, RZ, 0xc0, !PT ;  /* 0x000000c003047812 */ /* 0x000fe400078ec0ff */
[--C-:B------:R-:W-:Y:S02]  /*7250*/  LOP3.LUT R0, R0, 0x20, R3.reuse, 0xf8, !PT ;  /* 0x0000002000007812 */ /* 0x100fe400078ef803 */
[----:B------:R-:W-:Y:S01]  /*7260*/  ISETP.NE.U32.AND P0, PT, RZ, UR4, PT ;  /* 0x00000004ff007c0c */ /* 0x000fe2000bf05070 */
[----:B------:R-:W-:Y:S01]  /*7270*/  ULDC UR4, c[0x0][0x720] ;  /* 0x0001c80000047ab9 */ /* 0x000fe20000000800 */
[----:B------:R-:W-:-:S02]  /*7280*/  LOP3.LUT R3, R0, 0x100, R3, 0xf8, !PT ;  /* 0x0000010000037812 */ /* 0x000fc400078ef803 */
[----:B------:R-:W-:Y:S02]  /*7290*/  LOP3.LUT R0, R2, 0x7f, RZ, 0xc0, !PT ;  /* 0x0000007f02007812 */ /* 0x000fe400078ec0ff */
[----:B------:R-:W-:Y:S01]  /*72a0*/  LOP3.LUT R4, R4, 0x8, R5, 0xf8, !PT ;  /* 0x0000000804047812 */ /* 0x000fe200078ef805 */
[----:B------:R-:W-:Y:S01]  /*72b0*/  IMAD.SHL.U32 R5, R2, 0x4, RZ ;  /* 0x0000000402057824 */ /* 0x000fe200078e00ff */
[----:B------:R-:W-:Y:S01]  /*72c0*/  ISETP.NE.AND.EX P0, PT, RZ, UR5, PT, P0 ;  /* 0x00000005ff007c0c */ /* 0x000fe2000bf05300 */
[----:B------:R-:W-:-:S03]  /*72d0*/  VIADD R0, R0, 0x1f ;  /* 0x0000001f00007836 */ /* 0x000fc60000000000 */
[----:B------:R-:W-:Y:S02]  /*72e0*/  LOP3.LUT R4, R4, 0x18, R5, 0x78, !PT ;  /* 0x0000001804047812 */ /* 0x000fe400078e7805 */
[----:B-----5:R-:W-:Y:S02]  /*72f0*/  FSEL R43, R23, UR4, !P0 ;  /* 0x00000004172b7c08 */ /* 0x020fe4000c000000 */
[----:B------:R-:W-:Y:S02]  /*7300*/  ISETP.GT.U32.AND P1, PT, R0, 0x3e, PT ;  /* 0x0000003e0000780c */ /* 0x000fe40003f24070 */
[----:B------:R-:W-:Y:S01]  /*7310*/  LOP3.LUT R26, R3, R4, RZ, 0xfc, !PT ;  /* 0x00000004031a7212 */ /* 0x000fe200078efcff */
        /* <DEDUP_REMOVED lines=16> */
[----:B------:R-:W-:Y:S01]  /*7420*/  F2FP.F16.F32.PACK_AB R44, R3, R0 ;  /* 0x00000000032c723e */ /* 0x000fe200000000ff */
[----:B------:R-:W-:Y:S01]  /*7430*/  IMAD R25, R26, 0x2, R25 ;  /* 0x000000021a197824 */ /* 0x000fe200078e0219 */
[----:B------:R-:W-:Y:S01]  /*7440*/  LOP3.LUT P0, RZ, R2, 0x4, RZ, 0xc0, !PT ;  /* 0x0000000402ff7812 */ /* 0x000fe2000780c0ff */
[-C--:B------:R-:W-:Y:S01]  /*7450*/  FMUL R27, R27, R43.reuse ;  /* 0x0000002b1b1b7220 */ /* 0x080fe20000400000 */
[----:B------:R-:W-:Y:S01]  /*7460*/  MOV R0, 0x20 ;  /* 0x0000002000007802 */ /* 0x000fe20000000f00 */
[-C--:B------:R-:W-:Y:S01]  /*7470*/  FMUL R28, R28, R43.reuse ;  /* 0x0000002b1c1c7220 */ /* 0x080fe20000400000 */
[----:B------:R-:W-:Y:S01]  /*7480*/  F2FP.F16.F32.PACK_AB R45, R5, R4 ;  /* 0x00000004052d723e */ /* 0x000fe200000000ff */
[-C--:B------:R-:W-:Y:S01]  /*7490*/  FMUL R29, R29, R43.reuse ;  /* 0x0000002b1d1d7220 */ /* 0x080fe20000400000 */
        /* <DEDUP_REMOVED lines=15> */
[----:B------:R-:W-:Y:S01]  /*7590*/  IMAD R26, R26, 0x2, R24 ;  /* 0x000000021a1a7824 */ /* 0x000fe200078e0218 */
[----:B------:R-:W-:-:S02]  /*75a0*/  F2FP.F16.F32.PACK_AB R4, R11, R10 ;  /* 0x0000000a0b04723e */ /* 0x000fc400000000ff */
[----:B------:R-:W-:Y:S02]  /*75b0*/  F2FP.F16.F32.PACK_AB R5, R13, R12 ;  /* 0x0000000c0d05723e */ /* 0x000fe400000000ff */
[----:B------:R-:W-:Y:S02]  /*75c0*/  F2FP.F16.F32.PACK_AB R6, R15, R14 ;  /* 0x0000000e0f06723e */ /* 0x000fe400000000ff */
[----:B------:R-:W-:Y:S02]  /*75d0*/  F2FP.F16.F32.PACK_AB R7, R21, R20 ;  /* 0x000000141507723e */ /* 0x000fe400000000ff */
[----:B------:R-:W-:Y:S01]  /*75e0*/  SEL R0, R0, 0xffffffe0, !P0 ;  /* 0xffffffe000007807 */ /* 0x000fe20004000000 */
[----:B------:R-:W-:Y:S06]  /*75f0*/  @P1 BRA `(.L_x_70) ;  /* 0x0000000000041947 */ /* 0x000fec0003800000 */
[----:B------:R-:W-:-:S04]  /*7600*/  DEPBAR.LE SB0, 0x1 ;  /* 0x000080400000791a */ /* 0x000fc80000000000 */
.L_x_70:
[----:B------:R-:W-:Y:S05]  /*7610*/  WARPSYNC.ALL ;  /* 0x0000000000007948 */ /* 0x000fea0003800000 */
[----:B------:R-:W-:Y:S01]  /*7620*/  BAR.SYNC.DEFER_BLOCKING 0x1, 0x80 ;  /* 0x0042000000007b1d */ /* 0x000fe20000010000 */
[----:B------:R-:W-:Y:S01]  /*7630*/  IMAD.IADD R3, R25, 0x1, R0 ;  /* 0x0000000119037824 */ /* 0x000fe200078e0200 */
[----:B------:R-:W-:Y:S02]  /*7640*/  F2FP.F16.F32.PACK_AB R29, R29, R30 ;  /* 0x0000001e1d1d723e */ /* 0x000fe400000000ff */
[----:B------:R-:W-:Y:S02]  /*7650*/  F2FP.F16.F32.PACK_AB R37, R37, R38 ;  /* 0x000000262525723e */ /* 0x000fe400000000ff */
[----:B------:R-:W-:Y:S01]  /*7660*/  BSSY B0, `(.L_x_71) ;  /* 0x000001f000007945 */ /* 0x000fe20003800000 */
[----:B------:R-:W-:-:S02]  /*7670*/  F2FP.F16.F32.PACK_AB R30, R31, R32 ;  /* 0x000000201f1e723e */ /* 0x000fc400000000ff */
[----:B------:R-:W-:Y:S02]  /*7680*/  F2FP.F16.F32.PACK_AB R38, R39, R40 ;  /* 0x000000282726723e */ /* 0x000fe400000000ff */
[----:B------:R-:W-:Y:S02]  /*7690*/  F2FP.F16.F32.PACK_AB R28, R27, R28 ;  /* 0x0000001c1b1c723e */ /* 0x000fe400000000ff */
[----:B------:R-:W-:Y:S02]  /*76a0*/  F2FP.F16.F32.PACK_AB R31, R33, R34 ;  /* 0x00000022211f723e */ /* 0x000fe400000000ff */
[----:B------:R-:W-:Y:S02]  /*76b0*/  F2FP.F16.F32.PACK_AB R36, R35, R36 ;  /* 0x000000242324723e */ /* 0x000fe400000000ff */
[----:B------:R-:W-:Y:S02]  /*76c0*/  F2FP.F16.F32.PACK_AB R39, R41, R42 ;  /* 0x0000002a2927723e */ /* 0x000fe400000000ff */
[----:B------:R-:W-:Y:S01]  /*76d0*/  IADD3 R0, R0, 0x1000, R25 ;  /* 0x0000100000007810 */ /* 0x000fe20007ffe019 */
[----:B------:R1:W-:Y:S04]  /*76e0*/  STSM.16.M88.4 [R26+0xbe00], R44 ;  /* 0x00be002c1a007844 */ /* 0x0003e80000000200 */
[----:B------:R1:W-:Y:S01]  /*76f0*/  STSM.16.M88.4 [R3], R4 ;  /* 0x0000000403007844 */ /* 0x0003e20000000200 */
[----:B------:R-:W-:Y:S01]  /*7700*/  @!PT LDS RZ, [RZ] ;  /* 0x00000000fffff984 */ /* 0x000fe20000000800 */
[----:B------:R-:W-:Y:S01]  /*7710*/  @!PT LDS RZ, [RZ] ;  /* 0x00000000fffff984 */ /* 0x000fe20000000800 */
[----:B------:R-:W-:Y:S01]  /*7720*/  @!PT LDS RZ, [RZ] ;  /* 0x00000000fffff984 */ /* 0x000fe20000000800 */
[----:B------:R-:W-:Y:S01]  /*7730*/  @!PT LDS RZ, [RZ] ;  /* 0x00000000fffff984 */ /* 0x000fe20000000800 */
[----:B------:R2:W-:Y:S06]  /*7740*/  MEMBAR.ALL.CTA ;  /* 0x0000000000007992 */ /* 0x0005ec0000008000 */
[----:B--2---:R-:W2:Y:S02]  /*7750*/  FENCE.VIEW.ASYNC.S ;  /* 0x00000000000073c6 */ /* 0x004ea40000000000 */
[----:B--2---:R-:W-:Y:S06]  /*7760*/  BAR.SYNC.DEFER_BLOCKING 0x1, 0x80 ;  /* 0x0042000000007b1d */ /* 0x004fec0000010000 */
[----:B------:R-:W-:Y:S05]  /*7770*/  @P1 BRA `(.L_x_72) ;  /* 0x0000000000341947 */ /* 0x000fea0003800000 */
[----:B------:R-:W-:Y:S01]  /*7780*/  R2UR UR34, R19 ;  /* 0x00000000132272ca */ /* 0x000fe200000e0000 */
[----:B------:R-:W-:Y:S01]  /*7790*/  UIADD3 UR35, -UR40, URZ, URZ ;  /* 0x0000003f28237290 */ /* 0x000fe2000fffe13f */
[----:B------:R-:W-:Y:S01]  /*77a0*/  R2UR UR32, R24 ;  /* 0x00000000182072ca */ /* 0x000fe200000e0000 */
[----:B------:R-:W-:Y:S01]  /*77b0*/  UIADD3 UR6, UP0, UR50, 0x670, URZ ;  /* 0x0000067032067890 */ /* 0x000fe2000ff1e03f */
[----:B------:R-:W-:Y:S01]  /*77c0*/  ULDC UR4, c[0x0][0xa10] ;  /* 0x0002840000047ab9 */ /* 0x000fe20000000800 */
[----:B------:R-:W-:Y:S01]  /*77d0*/  UMOV UR33, URZ ;  /* 0x0000003f00217c82 */ /* 0x000fe20008000000 */
[----:B------:R-:W-:Y:S02]  /*77e0*/  UIMAD UR35, UR4, UR35, UR41 ;  /* 0x00000023042372a4 */ /* 0x000fe4000f8e0229 */
[----:B------:R-:W-:-:S05]  /*77f0*/  UIADD3.X UR7, URZ, UR51, URZ, UP0, !UPT ;  /* 0x000000333f077290 */ /* 0x000fca00087fe43f */
[----:B------:R-:W-:Y:S02]  /*7800*/  USHF.L.U32 UR34, UR34, 0x6, URZ ;  /* 0x0000000622227899 */ /* 0x000fe4000800063f */
[----:B------:R-:W-:-:S09]  /*7810*/  UIADD3 UR32, UR32, 0xbe00, URZ ;  /* 0x0000be0020207890 */ /* 0x000fd2000fffe03f */
[----:B------:R2:W-:Y:S01]  /*7820*/  UTMASTG.4D [UR32], [UR6] ;  /* 0x00000020060073b5 */ /* 0x0005e20008018000 */
[----:B------:R0:W-:Y:S01]  /*7830*/  UTMACMDFLUSH ;  /* 0x00000000000079b7 */ /* 0x0001e20000000000 */
[----:B--2---:R-:W-:-:S04]  /*7840*/  DEPBAR.LE SB0, 0x1 ;  /* 0x000080400000791a */ /* 0x004fc80000000000 */
.L_x_72:
[----:B------:R-:W-:Y:S05]  /*7850*/  BSYNC B0 ;  /* 0x0000000000007941 */ /* 0x000fea0003800000 */
.L_x_71:
[----:B------:R-:W-:Y:S06]  /*7860*/  BAR.SYNC.DEFER_BLOCKING 0x1, 0x80 ;  /* 0x0042000000007b1d */ /* 0x000fec0000010000 */
[----:B------:R-:W-:Y:S01]  /*7870*/  BSSY B0, `(.L_x_73) ;  /* 0x0000017000007945 */ /* 0x000fe20003800000 */
[----:B------:R2:W-:Y:S04]  /*7880*/  STSM.16.M88.4 [R25+0x1000], R28 ;  /* 0x0010001c19007844 */ /* 0x0005e80000000200 */
[----:B------:R2:W-:Y:S01]  /*7890*/  STSM.16.M88.4 [R0], R36 ;  /* 0x0000002400007844 */ /* 0x0005e20000000200 */
[----:B------:R-:W-:Y:S01]  /*78a0*/  @!PT LDS RZ, [RZ] ;  /* 0x00000000fffff984 */ /* 0x000fe20000000800 */
[----:B------:R-:W-:Y:S01]  /*78b0*/  @!PT LDS RZ, [RZ] ;  /* 0x00000000fffff984 */ /* 0x000fe20000000800 */
[----:B------:R-:W-:Y:S01]  /*78c0*/  @!PT LDS RZ, [RZ] ;  /* 0x00000000fffff984 */ /* 0x000fe20000000800 */
[----:B------:R-:W-:Y:S01]  /*78d0*/  @!PT LDS RZ, [RZ] ;  /* 0x00000000fffff984 */ /* 0x000fe20000000800 */
[----:B------:R3:W-:Y:S06]  /*78e0*/  MEMBAR.ALL.CTA ;  /* 0x0000000000007992 */ /* 0x0007ec0000008000 */
[----:B---3--:R-:W3:Y:S02]  /*78f0*/  FENCE.VIEW.ASYNC.S ;  /* 0x00000000000073c6 */ /* 0x008ee40000000000 */
[----:B---3--:R-:W-:Y:S06]  /*7900*/  BAR.SYNC.DEFER_BLOCKING 0x1, 0x80 ;  /* 0x0042000000007b1d */ /* 0x008fec0000010000 */
[----:B------:R-:W-:Y:S05]  /*7910*/  @P1 BRA `(.L_x_74) ;  /* 0x0000000000301947 */ /* 0x000fea0003800000 */
[----:B------:R-:W-:Y:S01]  /*7920*/  R2UR UR34, R19 ;  /* 0x00000000132272ca */ /* 0x000fe200000e0000 */
[----:B------:R-:W-:Y:S01]  /*7930*/  UIADD3 UR35, -UR40, URZ, URZ ;  /* 0x0000003f28237290 */ /* 0x000fe2000fffe13f */
[----:B------:R-:W-:Y:S01]  /*7940*/  R2UR UR32, R24 ;  /* 0x00000000182072ca */ /* 0x000fe200000e0000 */
[----:B------:R-:W-:Y:S01]  /*7950*/  UIADD3 UR6, UP0, UR50, 0x670, URZ ;  /* 0x0000067032067890 */ /* 0x000fe2000ff1e03f */
[----:B------:R-:W-:Y:S01]  /*7960*/  ULDC UR4, c[0x0][0xa10] ;  /* 0x0002840000047ab9 */ /* 0x000fe20000000800 */
[----:B------:R-:W-:Y:S01]  /*7970*/  UMOV UR33, 0x20 ;  /* 0x0000002000217882 */ /* 0x000fe20000000000 */
[----:B------:R-:W-:Y:S02]  /*7980*/  UIMAD UR35, UR4, UR35, UR41 ;  /* 0x00000023042372a4 */ /* 0x000fe4000f8e0229 */
[----:B------:R-:W-:-:S05]  /*7990*/  UIADD3.X UR7, URZ, UR51, URZ, UP0, !UPT ;  /* 0x000000333f077290 */ /* 0x000fca00087fe43f */
[----:B------:R-:W-:Y:S02]  /*79a0*/  USHF.L.U32 UR34, UR34, 0x6, URZ ;  /* 0x0000000622227899 */ /* 0x000fe4000800063f */
[----:B------:R-:W-:-:S09]  /*79b0*/  UIADD3 UR32, UR32, 0xce00, URZ ;  /* 0x0000ce0020207890 */ /* 0x000fd2000fffe03f */
[----:B------:R3:W-:Y:S02]  /*79c0*/  UTMASTG.4D [UR32], [UR6] ;  /* 0x00000020060073b5 */ /* 0x0007e40008018000 */
[----:B---3--:R0:W-:Y:S02]  /*79d0*/  UTMACMDFLUSH ;  /* 0x00000000000079b7 */ /* 0x0081e40000000000 */
.L_x_74:
[----:B------:R-:W-:Y:S05]  /*79e0*/  BSYNC B0 ;  /* 0x0000000000007941 */ /* 0x000fea0003800000 */
.L_x_73:
[----:B------:R-:W-:Y:S01]  /*79f0*/  ULEA UR4, UR49, 0xfffffff8, 0x3 ;  /* 0xfffffff831047891 */ /* 0x000fe2000f8e183f */
[----:B------:R-:W-:-:S04]  /*7a00*/  DEPBAR.LE SB0, 0x0 ;  /* 0x000080000000791a */ /* 0x000fc80000000000 */
[----:B------:R-:W-:Y:S01]  /*7a10*/  ULOP3.LUT UR4, UR4, 0x8, URZ, 0xc0, !UPT ;  /* 0x0000000804047892 */ /* 0x000fe2000f8ec03f */
[----:B------:R-:W-:-:S03]  /*7a20*/  LOP3.LUT R88, R88, 0x1, RZ, 0x3c, !PT ;  /* 0x0000000158587812 */ /* 0x000fc600078e3cff */
[----:B------:R-:W-:-:S06]  /*7a30*/  ULOP3.LUT UR4, UR4, 0x18, URZ, 0x3c, !UPT ;  /* 0x0000001804047892 */ /* 0x000fcc000f8e3c3f */
[----:B--2---:R-:W-:Y:S01]  /*7a40*/  MOV R0, UR4 ;  /* 0x0000000400007c02 */ /* 0x004fe20008000f00 */
[----:B------:R-:W-:Y:S02]  /*7a50*/  ULDC UR4, c[0x0][0xc] ;  /* 0x0000030000047ab9 */ /* 0x000fe40000000800 */
[----:B------:R-:W-:Y:S01]  /*7a60*/  VIADD R17, R17, UR4 ;  /* 0x0000000411117c36 */ /* 0x000fe20008000000 */
[----:B------:R-:W-:Y:S01]  /*7a70*/  ULDC UR4, c[0x0][0xa00] ;  /* 0x0002800000047ab9 */ /* 0x000fe20000000800 */
[----:B------:R2:W-:Y:S03]  /*7a80*/  SYNCS.ARRIVE.TRANS64.A1T0 RZ, [R0+UR45+0x12490], RZ ;  /* 0x012490ff00ff79a7 */ /* 0x0005e6000810002d */
[----:B------:R-:W-:-:S13]  /*7a90*/  ISETP.GE.AND P0, PT, R17, UR4, PT ;  /* 0x0000000411007c0c */ /* 0x000fda000bf06270 */
[----:B--2---:R-:W-:Y:S05]  /*7aa0*/  @!P0 BRA `(.L_x_75) ;  /* 0xffffff9000c48947 */ /* 0x004fea000383ffff */
[----:B------:R-:W-:Y:S05]  /*7ab0*/  EXIT ;  /* 0x000000000000794d */ /* 0x000fea0003800000 */
.L_x_6:
[----:B------:R-:W-:-:S08]  /*7ac0*/  NOP ;  /* 0x0000000000007918 */ /* 0x000fd00000000000 */
[----:B------:R-:W2:-:S00]  /*7ad0*/  USETMAXREG.DEALLOC.CTAPOOL 0x18 ;  /* 0x00000018000079c8 */ /* 0x000e8000080e0500 */
[----:B------:R-:W-:-:S13]  /*7ae0*/  PLOP3.LUT P3, PT, PT, PT, UP0, 0x80, 0x0 ;  /* 0x000000000000781c */ /* 0x000fda0003f6f008 */
[----:B--2---:R-:W-:Y:S05]  /*7af0*/  @!P3 BRA `(.L_x_76) ;  /* 0x00000008003cb947 */ /* 0x004fea0003800000 */
[----:B------:R-:W-:-:S13]  /*7b00*/  PLOP3.LUT P2, PT, PT, PT, UP1, 0x80, 0x0 ;  /* 0x000000000000781c */ /* 0x000fda0003f4f018 */
[----:B-1----:R-:W-:Y:S05]  /*7b10*/  @P2 EXIT ;  /* 0x000000000000294d */ /* 0x002fea0003800000 */
[----:B------:R-:W-:Y:S02]  /*7b20*/  ULDC UR4, c[0x0][0xa00] ;  /* 0x0002800000047ab9 */ /* 0x000fe40000000800 */
[----:B------:R-:W-:-:S13]  /*7b30*/  ISETP.GE.AND P2, PT, R17, UR4, PT ;  /* 0x0000000411007c0c */ /* 0x000fda000bf46270 */
[----:B------:R-:W-:Y:S05]  /*7b40*/  @P2 EXIT ;  /* 0x000000000000294d */ /* 0x000fea0003800000 */
[----:B------:R-:W-:Y:S01]  /*7b50*/  LOP3.LUT P2, RZ, R2, 0x1f, RZ, 0xc0, !PT ;  /* 0x0000001f02ff7812 */ /* 0x000fe2000784c0ff */
[----:B------:R-:W-:Y:S01]  /*7b60*/  BSSY B0, `(.L_x_77) ;  /* 0x0000087000007945 */ /* 0x000fe20003800000 */
[----:B------:R-:W-:Y:S01]  /*7b70*/  IMAD.MOV.U32 R4, RZ, RZ, 0x1 ;  /* 0x00000001ff047424 */ /* 0x000fe200078e00ff */
[----:B------:R-:W-:Y:S01]  /*7b80*/  MOV R5, 0x1 ;  /* 0x0000000100057802 */ /* 0x000fe20000000f00 */
[----:B------:R-:W-:Y:S01]  /*7b90*/  IMAD.MOV.U32 R0, RZ, RZ, RZ ;  /* 0x000000ffff007224 */ /* 0x000fe200078e00ff */
[----:B------:R-:W-:Y:S01]  /*7ba0*/  PLOP3.LUT P0, PT, P2, P0, PT, 0x2a, 0x0 ;  /* 0x000000000000781c */ /* 0x000fe20001700572 */
[----:B------:R-:W-:Y:S01]  /*7bb0*/  ULOP3.LUT UR6, UR47, 0x2, URZ, 0xfc, !UPT ;  /* 0x000000022f067892 */ /* 0x000fe2000f8efc3f */
[----:B------:R-:W-:Y:S01]  /*7bc0*/  ULDC UR7, c[0x0][0xc] ;  /* 0x0000030000077ab9 */ /* 0x000fe20000000800 */
[----:B------:R-:W-:Y:S01]  /*7bd0*/  ULDC.64 UR14, c[0x0][0x198] ;  /* 0x00006600000e7ab9 */ /* 0x000fe20000000a00 */
[----:B------:R-:W-:-:S09]  /*7be0*/  ULDC UR18, c[0x0][0xa00] ;  /* 0x0002800000127ab9 */ /* 0x000fd20000000800 */
.L_x_92:
[----:B------:R-:W1:Y:S01]  /*7bf0*/  LDC R6, c[0x0][0xa04] ;  /* 0x00028100ff067b82 */ /* 0x000e620000000800 */
[----:B------:R-:W-:Y:S01]  /*7c00*/  IMAD.MOV.U32 R7, RZ, RZ, R17 ;  /* 0x000000ffff077224 */ /* 0x000fe200078e0011 */
[----:B------:R-:W-:-:S06]  /*7c10*/  UMOV UR4, 0xffffffff ;  /* 0xffffffff00047882 */ /* 0x000fcc0000000000 */
[----:B------:R-:W2:Y:S08]  /*7c20*/  LDC R10, c[0x0][0xa10] ;  /* 0x00028400ff0a7b82 */ /* 0x000eb00000000800 */
[----:B------:R-:W3:Y:S01]  /*7c30*/  LDC R13, c[0x0][0xa1c] ;  /* 0x00028700ff0d7b82 */ /* 0x000ee20000000800 */
[----:B-1----:R-:W-:Y:S02]  /*7c40*/  ISETP.NE.AND P2, PT, R6, 0x1, PT ;  /* 0x000000010600780c */ /* 0x002fe40003f45270 */
[----:B--2---:R-:W-:-:S11]  /*7c50*/  ISETP.NE.AND P3, PT, R10, 0x1, PT ;  /* 0x000000010a00780c */ /* 0x004fd60003f65270 */
[----:B------:R-:W1:Y:S01]  /*7c60*/  @P2 LDC.64 R8, c[0x0][0xa08] ;  /* 0x00028200ff082b82 */ /* 0x000e620000000a00 */
[----:B---3--:R-:W-:-:S07]  /*7c70*/  ISETP.NE.AND P4, PT, R13, 0x1, PT ;  /* 0x000000010d00780c */ /* 0x008fce0003f85270 */
[----:B------:R-:W2:Y:S08]  /*7c80*/  @P3 LDC R12, c[0x0][0xa14] ;  /* 0x00028500ff0c3b82 */ /* 0x000eb00000000800 */
[----:B------:R-:W3:Y:S08]  /*7c90*/  @P3 LDC R11, c[0x0][0xa18] ;  /* 0x00028600ff0b3b82 */ /* 0x000ef00000000800 */
[----:B------:R-:W4:Y:S01]  /*7ca0*/  @P4 LDC.64 R2, c[0x0][0xa20] ;  /* 0x00028800ff024b82 */ /* 0x000f220000000a00 */
[----:B-1----:R-:W-:-:S05]  /*7cb0*/  @P2 IMAD.HI.U32 R8, R17, R8, RZ ;  /* 0x0000000811082227 */ /* 0x002fca00078e00ff */
[----:B------:R-:W-:-:S05]  /*7cc0*/  @P2 SHF.R.U32.HI R7, RZ, R9, R8 ;  /* 0x00000009ff072219 */ /* 0x000fca0000011608 */
[----:B--2---:R-:W-:-:S04]  /*7cd0*/  @P3 IMAD.HI.U32 R8, R7, R12, RZ ;  /* 0x0000000c07083227 */ /* 0x004fc800078e00ff */
[----:B------:R-:W-:Y:S01]  /*7ce0*/  IMAD.MOV.U32 R9, RZ, RZ, R7 ;  /* 0x000000ffff097224 */ /* 0x000fe200078e0007 */
[----:B---3--:R-:W-:-:S05]  /*7cf0*/  @P3 SHF.R.U32.HI R9, RZ, R11, R8 ;  /* 0x0000000bff093219 */ /* 0x008fca0000011608 */
[----:B----4-:R-:W-:-:S04]  /*7d00*/  @P4 IMAD.HI.U32 R8, R9, R2, RZ ;  /* 0x0000000209084227 */ /* 0x010fc800078e00ff */
[--C-:B------:R-:W-:Y:S01]  /*7d10*/  IMAD.MOV.U32 R2, RZ, RZ, R9.reuse ;  /* 0x000000ffff027224 */ /* 0x100fe200078e0009 */
[----:B------:R-:W-:Y:S01]  /*7d20*/  @P4 SHF.R.U32.HI R2, RZ, R3, R8 ;  /* 0x00000003ff024219 */ /* 0x000fe20000011608 */
[----:B------:R-:W-:-:S03]  /*7d30*/  IMAD.MOV R3, RZ, RZ, -R9 ;  /* 0x000000ffff037224 */ /* 0x000fc600078e0a09 */
[----:B------:R-:W-:Y:S01]  /*7d40*/  IADD3 R2, -R2, RZ, RZ ;  /* 0x000000ff02027210 */ /* 0x000fe20007ffe1ff */
[----:B------:R-:W-:-:S04]  /*7d50*/  IMAD R10, R10, R3, R7 ;  /* 0x000000030a0a7224 */ /* 0x000fc800078e0207 */
[----:B------:R-:W-:Y:S01]  /*7d60*/  IMAD R2, R13, R2, R9 ;  /* 0x000000020d027224 */ /* 0x000fe200078e0209 */
[----:B------:R-:W-:Y:S06]  /*7d70*/  BRA.DIV UR4, `(.L_x_78) ;  /* 0x0000001a04307947 */ /* 0x000fec000b800000 */
[----:B------:R-:W-:-:S13]  /*7d80*/  ELECT P6, URZ, PT ;  /* 0x00000000003f782f */ /* 0x000fda00038c0000 */
.L_x_131:
[----:B------:R-:W-:Y:S01]  /*7d90*/  IMAD.MOV R3, RZ, RZ, -R7 ;  /* 0x000000ffff037224 */ /* 0x000fe200078e0a07 */
[----:B------:R-:W-:Y:S03]  /*7da0*/  BSSY B1, `(.L_x_79) ;  /* 0x000002a000017945 */ /* 0x000fe60003800000 */
[----:B------:R-:W-:Y:S01]  /*7db0*/  IMAD R3, R6, R3, R17 ;  /* 0x0000000306037224 */ /* 0x000fe200078e0211 */
[----:B------:R-:W-:-:S03]  /*7dc0*/  MOV R6, RZ ;  /* 0x000000ff00067202 */ /* 0x000fc60000000f00 */
[----:B------:R-:W-:Y:S01]  /*7dd0*/  IMAD.SHL.U32 R3, R3, 0x80, RZ ;  /* 0x0000008003037824 */ /* 0x000fe200078e00ff */
[----:B------:R-:W-:Y:S06]  /*7de0*/  @!P6 BRA `(.L_x_80) ;  /* 0x000000000094e947 */ /* 0x000fec0003800000 */
[----:B------:R-:W1:Y:S01]  /*7df0*/  S2R R7, SR_CgaCtaId ;  /* 0x0000000000077919 */ /* 0x000e620000008800 */
[----:B------:R-:W-:-:S04]  /*7e00*/  MOV R6, 0x400 ;  /* 0x0000040000067802 */ /* 0x000fc80000000f00 */
[----:B-1----:R-:W-:Y:S02]  /*7e10*/  LEA R9, R7, R6, 0x18 ;  /* 0x0000000607097211 */ /* 0x002fe400078ec0ff */
[----:B------:R-:W-:-:S03]  /*7e20*/  SHF.L.U32 R6, R5, 0x1f, RZ ;  /* 0x0000001f05067819 */ /* 0x000fc600000006ff */
[----:B------:R-:W-:-:S04]  /*7e30*/  IMAD R7, R0, 0x8, R9 ;  /* 0x0000000800077824 */ /* 0x000fc800078e0209 */
[----:B------:R-:W1:Y:S02]  /*7e40*/  SYNCS.PHASECHK.TRANS64.TRYWAIT P2, [R7+URZ+0x12460], R6 ;  /* 0x01246006070075a7 */ /* 0x000e64000804017f */
[----:B-1----:R-:W-:Y:S05]  /*7e50*/  @!P2 BRA `(.L_x_81) ;  /* 0x000000180018a947 */ /* 0x002fea0003800000 */
.L_x_132:
[----:B------:R-:W-:Y:S01]  /*7e60*/  UPRMT UR4, UR6, 0x9910, URZ ;  /* 0x0000991006047896 */ /* 0x000fe2000800003f */
[----:B-1----:R-:W-:-:S03]  /*7e70*/  @P1 IMAD.MOV.U32 R6, RZ, RZ, 0x2000 ;  /* 0x00002000ff061424 */ /* 0x002fc600078e00ff */
[----:B------:R-:W-:Y:S01]  /*7e80*/  UISETP.NE.AND UP0, UPT, UR4, 0x2, UPT ;  /* 0x000000020400788c */ /* 0x000fe2000bf05270 */
[----:B------:R1:W-:Y:S05]  /*7e90*/  @P1 SYNCS.ARRIVE.TRANS64 RZ, [R7+URZ+0x12450], R6 ;  /* 0x0124500607ff19a7 */ /* 0x0003ea000800003f */
[----:B------:R-:W-:-:S13]  /*7ea0*/  PLOP3.LUT P2, PT, PT, PT, UP0, 0x80, 0x0 ;  /* 0x000000000000781c */ /* 0x000fda0003f4f008 */
[----:B-1----:R-:W-:Y:S05]  /*7eb0*/  @P2 BRA `(.L_x_82) ;  /* 0x0000000000042947 */ /* 0x002fea0003800000 */
[----:B------:R-:W-:Y:S01]  /*7ec0*/  BPT.TRAP 0x1 ;  /* 0x000000040000795c */ /* 0x000fe20000300000 */
.L_x_82:
[----:B------:R-:W-:Y:S05]  /*7ed0*/  @P0 BRA `(.L_x_83) ;  /* 0x0000000000040947 */ /* 0x000fea0003800000 */
[----:B------:R-:W-:Y:S01]  /*7ee0*/  BPT.TRAP 0x1 ;  /* 0x000000040000795c */ /* 0x000fe20000300000 */
.L_x_83:
[----:B------:R-:W-:Y:S01]  /*7ef0*/  R2UR UR4, R9 ;  /* 0x00000000090472ca */ /* 0x000fe200000e0000 */
[----:B------:R-:W-:Y:S01]  /*7f00*/  UIADD3 UR16, UP0, UR14, 0xf0, URZ ;  /* 0x000000f00e107890 */ /* 0x000fe2000ff1e03f */
[----:B------:R-:W-:Y:S01]  /*7f10*/  R2UR UR9, R7 ;  /* 0x00000000070972ca */ /* 0x000fe200000e0000 */
[----:B------:R-:W-:Y:S01]  /*7f20*/  UMOV UR5, 0x10000000 ;  /* 0x1000000000057882 */ /* 0x000fe20000000000 */
[----:B------:R-:W-:Y:S01]  /*7f30*/  R2UR UR8, R0 ;  /* 0x00000000000872ca */ /* 0x000fe200000e0000 */
[----:B------:R-:W-:Y:S01]  /*7f40*/  UIADD3.X UR17, URZ, UR15, URZ, UP0, !UPT ;  /* 0x0000000f3f117290 */ /* 0x000fe200087fe43f */
[----:B------:R-:W-:Y:S01]  /*7f50*/  R2UR UR11, R3 ;  /* 0x00000000030b72ca */ /* 0x000fe200000e0000 */
[----:B------:R-:W-:Y:S01]  /*7f60*/  UMOV UR10, URZ ;  /* 0x0000003f000a7c82 */ /* 0x000fe20008000000 */
[----:B------:R-:W-:Y:S01]  /*7f70*/  R2UR UR12, R10 ;  /* 0x000000000a0c72ca */ /* 0x000fe200000e0000 */
[----:B------:R-:W-:Y:S01]  /*7f80*/  VIADD R0, R0, 0x1 ;  /* 0x0000000100007836 */ /* 0x000fe20000000000 */
[----:B------:R-:W-:-:S04]  /*7f90*/  R2UR UR13, R2 ;  /* 0x00000000020d72ca */ /* 0x000fc800000e0000 */
[C---:B------:R-:W-:Y:S01]  /*7fa0*/  ISETP.NE.AND P2, PT, R0.reuse, 0x2, PT ;  /* 0x000000020000780c */ /* 0x040fe20003f45270 */
[----:B------:R-:W-:Y:S02]  /*7fb0*/  UIADD3 UR9, UR9, 0x12450, URZ ;  /* 0x0001245009097890 */ /* 0x000fe4000fffe03f */
[----:B------:R-:W-:Y:S01]  /*7fc0*/  ULEA UR8, UR8, UR4, 0xd ;  /* 0x0000000408087291 */ /* 0x000fe2000f8e683f */
[----:B------:R-:W-:Y:S02]  /*7fd0*/  SEL R6, RZ, 0x1, P2 ;  /* 0x00000001ff067807 */ /* 0x000fe40001000000 */
[----:B------:R-:W-:Y:S01]  /*7fe0*/  UMOV UR4, 0x0 ;  /* 0x0000000000047882 */ /* 0x000fe20000000000 */
[----:B------:R-:W-:Y:S02]  /*7ff0*/  SEL R0, R0, RZ, P2 ;  /* 0x000000ff00007207 */ /* 0x000fe40001000000 */
[----:B------:R-:W-:Y:S02]  /*8000*/  LOP3.LUT R5, R5, R6, RZ, 0x3c, !PT ;  /* 0x0000000605057212 */ /* 0x000fe400078e3cff */
[----:B------:R-:W-:Y:S01]  /*8010*/  MOV R6, 0x40 ;  /* 0x0000004000067802 */ /* 0x000fe20000000f00 */
[----:B------:R1:W-:Y:S02]  /*8020*/  UTMALDG.4D [UR8], [UR16], desc[UR4] ;  /* 0x00000408100075b4 */ /* 0x0003e40008019000 */
[----:B-1----:R-:W-:-:S04]  /*8030*/  NOP ;  /* 0x0000000000007918 */ /* 0x002fc80000000000 */
.L_x_80:
[----:B------:R-:W-:Y:S05]  /*8040*/  BSYNC B1 ;  /* 0x0000000000017941 */ /* 0x000fea0003800000 */
.L_x_79:
[----:B------:R-:W-:Y:S01]  /*8050*/  LOP3.LUT P2, RZ, R4, 0xff, RZ, 0xc0, !PT ;  /* 0x000000ff04ff7812 */ /* 0x000fe2000784c0ff */
[----:B------:R-:W-:-:S12]  /*8060*/  BSSY B1, `(.L_x_84) ;  /* 0x0000009000017945 */ /* 0x000fd80003800000 */
[----:B------:R-:W-:Y:S05]  /*8070*/  @!P2 BRA `(.L_x_85) ;  /* 0x00000000001ca947 */ /* 0x000fea0003800000 */
[----:B------:R-:W1:Y:S01]  /*8080*/  S2R R7, SR_CgaCtaId ;  /* 0x0000000000077919 */ /* 0x000e620000008800 */
[----:B------:R-:W-:-:S04]  /*8090*/  MOV R4, 0x400 ;  /* 0x0000040000047802 */ /* 0x000fc80000000f00 */
[----:B-1----:R-:W-:Y:S02]  /*80a0*/  LEA R7, R7, R4, 0x18 ;  /* 0x0000000407077211 */ /* 0x002fe400078ec0ff */
[----:B------:R-:W-:Y:S02]  /*80b0*/  SHF.L.U32 R4, RZ, 0x1f, RZ ;  /* 0x0000001fff047819 */ /* 0x000fe400000006ff */
[----:B------:R1:W-:Y:S02]  /*80c0*/  SYNCS.ARRIVE.TRANS64.A1T0 RZ, [R7+URZ+0x124b0], RZ ;  /* 0x0124b0ff07ff79a7 */ /* 0x0003e4000810003f */
[----:B------:R-:W2:Y:S02]  /*80d0*/  SYNCS.PHASECHK.TRANS64.TRYWAIT P2, [R7+URZ+0x124b0], R4 ;  /* 0x0124b004070075a7 */ /* 0x000ea4000804017f */
[----:B-12---:R-:W-:Y:S05]  /*80e0*/  @!P2 BRA `(.L_x_86) ;  /* 0x000000140088a947 */ /* 0x006fea0003800000 */
.L_x_85:
[----:B------:R-:W-:Y:S05]  /*80f0*/  BSYNC B1 ;  /* 0x0000000000017941 */ /* 0x000fea0003800000 */
.L_x_84:
[----:B------:R-:W-:Y:S04]  /*8100*/  BSSY B1, `(.L_x_87) ;  /* 0x0000028000017945 */ /* 0x000fe80003800000 */
[----:B------:R-:W-:Y:S05]  /*8110*/  @!P6 BRA `(.L_x_88) ;  /* 0x000000000098e947 */ /* 0x000fea0003800000 */
[----:B-1----:R-:W1:Y:S01]  /*8120*/  S2R R7, SR_CgaCtaId ;  /* 0x0000000000077919 */ /* 0x002e620000008800 */
[----:B------:R-:W-:Y:S02]  /*8130*/  MOV R4, 0x400 ;  /* 0x0000040000047802 */ /* 0x000fe40000000f00 */
[----:B------:R-:W-:Y:S02]  /*8140*/  SHF.L.U32 R9, R5, 0x1f, RZ ;  /* 0x0000001f05097819 */ /* 0x000fe400000006ff */
[----:B-1----:R-:W-:-:S05]  /*8150*/  LEA R7, R7, R4, 0x18 ;  /* 0x0000000407077211 */ /* 0x002fca00078ec0ff */
[----:B------:R-:W-:-:S04]  /*8160*/  IMAD R4, R0, 0x8, R7 ;  /* 0x0000000800047824 */ /* 0x000fc800078e0207 */
[----:B------:R-:W1:Y:S02]  /*8170*/  SYNCS.PHASECHK.TRANS64.TRYWAIT P2, [R4+URZ+0x12460], R9 ;  /* 0x01246009040075a7 */ /* 0x000e64000804017f */
[----:B-1----:R-:W-:Y:S05]  /*8180*/  @!P2 BRA `(.L_x_89) ;  /* 0x000000140074a947 */ /* 0x002fea0003800000 */
.L_x_133:
[----:B------:R-:W-:Y:S01]  /*8190*/  UPRMT UR4, UR6, 0x9910, URZ ;  /* 0x0000991006047896 */ /* 0x000fe2000800003f */
[----:B-1----:R-:W-:-:S03]  /*81a0*/  @P1 IMAD.MOV.U32 R9, RZ, RZ, 0x2000 ;  /* 0x00002000ff091424 */ /* 0x002fc600078e00ff */
[----:B------:R-:W-:Y:S01]  /*81b0*/  UISETP.NE.AND UP0, UPT, UR4, 0x2, UPT ;  /* 0x000000020400788c */ /* 0x000fe2000bf05270 */
[----:B------:R1:W-:Y:S05]  /*81c0*/  @P1 SYNCS.ARRIVE.TRANS64 RZ, [R4+URZ+0x12450], R9 ;  /* 0x0124500904ff19a7 */ /* 0x0003ea000800003f */
[----:B------:R-:W-:-:S13]  /*81d0*/  PLOP3.LUT P2, PT, PT, PT, UP0, 0x80, 0x0 ;  /* 0x000000000000781c */ /* 0x000fda0003f4f008 */
[----:B-1----:R-:W-:Y:S05]  /*81e0*/  @P2 BRA `(.L_x_90) ;  /* 0x0000000000042947 */ /* 0x002fea0003800000 */
[----:B------:R-:W-:Y:S01]  /*81f0*/  BPT.TRAP 0x1 ;  /* 0x000000040000795c */ /* 0x000fe20000300000 */
.L_x_90:
[----:B------:R-:W-:Y:S05]  /*8200*/  @P0 BRA `(.L_x_91) ;  /* 0x0000000000040947 */ /* 0x000fea0003800000 */
[----:B------:R-:W-:Y:S01]  /*8210*/  BPT.TRAP 0x1 ;  /* 0x000000040000795c */ /* 0x000fe20000300000 */
.L_x_91:
[----:B------:R-:W-:Y:S01]  /*8220*/  R2UR UR4, R7 ;  /* 0x00000000070472ca */ /* 0x000fe200000e0000 */
[----:B------:R-:W-:Y:S01]  /*8230*/  UIADD3 UR16, UP0, UR14, 0xf0, URZ ;  /* 0x000000f00e107890 */ /* 0x000fe2000ff1e03f */
[----:B------:R-:W-:Y:S01]  /*8240*/  R2UR UR11, R3 ;  /* 0x00000000030b72ca */ /* 0x000fe200000e0000 */
[----:B------:R-:W-:Y:S01]  /*8250*/  UMOV UR10, URZ ;  /* 0x0000003f000a7c82 */ /* 0x000fe20008000000 */
[----:B------:R-:W-:Y:S01]  /*8260*/  R2UR UR5, R6 ;  /* 0x00000000060572ca */ /* 0x000fe200000e0000 */
[----:B------:R-:W-:Y:S01]  /*8270*/  UIADD3.X UR17, URZ, UR15, URZ, UP0, !UPT ;  /* 0x0000000f3f117290 */ /* 0x000fe200087fe43f */
[----:B------:R-:W-:Y:S02]  /*8280*/  R2UR UR9, R4 ;  /* 0x00000000040972ca */ /* 0x000fe400000e0000 */
[C---:B------:R-:W-:Y:S01]  /*8290*/  R2UR UR8, R0.reuse ;  /* 0x00000000000872ca */ /* 0x040fe200000e0000 */
[----:B------:R-:W-:Y:S01]  /*82a0*/  VIADD R0, R0, 0x1 ;  /* 0x0000000100007836 */ /* 0x000fe20000000000 */
[----:B------:R-:W-:-:S02]  /*82b0*/  R2UR UR12, R10 ;  /* 0x000000000a0c72ca */ /* 0x000fc400000e0000 */
[----:B------:R-:W-:Y:S02]  /*82c0*/  R2UR UR13, R2 ;  /* 0x00000000020d72ca */ /* 0x000fe400000e0000 */
[----:B------:R-:W-:-:S03]  /*82d0*/  ISETP.NE.AND P2, PT, R0, 0x2, PT ;  /* 0x000000020000780c */ /* 0x000fc60003f45270 */
[----:B------:R-:W-:Y:S01]  /*82e0*/  UIADD3 UR11, UR11, UR5, URZ ;  /* 0x000000050b0b7290 */ /* 0x000fe2000fffe03f */
[----:B------:R-:W-:Y:S01]  /*82f0*/  SEL R2, RZ, 0x1, P2 ;  /* 0x00000001ff027807 */ /* 0x000fe20001000000 */
[----:B------:R-:W-:Y:S01]  /*8300*/  UIADD3 UR9, UR9, 0x12450, URZ ;  /* 0x0001245009097890 */ /* 0x000fe2000fffe03f */
[----:B------:R-:W-:Y:S01]  /*8310*/  SEL R0, R0, RZ, P2 ;  /* 0x000000ff00007207 */ /* 0x000fe20001000000 */
[----:B------:R-:W-:Y:S01]  /*8320*/  ULEA UR8, UR8, UR4, 0xd ;  /* 0x0000000408087291 */ /* 0x000fe2000f8e683f */
[----:B------:R-:W-:Y:S01]  /*8330*/  LOP3.LUT R5, R5, R2, RZ, 0x3c, !PT ;  /* 0x0000000205057212 */ /* 0x000fe200078e3cff */
[----:B------:R-:W-:Y:S01]  /*8340*/  UMOV UR5, 0x10000000 ;  /* 0x1000000000057882 */ /* 0x000fe20000000000 */
[----:B------:R-:W-:-:S06]  /*8350*/  UMOV UR4, 0x0 ;  /* 0x0000000000047882 */ /* 0x000fcc0000000000 */
[----:B------:R2:W-:Y:S02]  /*8360*/  UTMALDG.4D [UR8], [UR16], desc[UR4] ;  /* 0x00000408100075b4 */ /* 0x0005e40008019000 */
[----:B--2---:R-:W-:Y:S01]  /*8370*/  NOP ;  /* 0x0000000000007918 */ /* 0x004fe20000000000 */
.L_x_88:
[----:B------:R-:W-:Y:S05]  /*8380*/  BSYNC B1 ;  /* 0x0000000000017941 */ /* 0x000fea0003800000 */
.L_x_87:
[----:B------:R-:W-:Y:S02]  /*8390*/  IADD3 R17, R17, UR7, RZ ;  /* 0x0000000711117c10 */ /* 0x000fe4000fffe0ff */
[----:B-1----:R-:W-:Y:S02]  /*83a0*/  PRMT R4, RZ, 0x7610, R4 ;  /* 0x00007610ff047816 */ /* 0x002fe40000000004 */
[----:B------:R-:W-:-:S13]  /*83b0*/  ISETP.GE.AND P2, PT, R17, UR18, PT ;  /* 0x0000001211007c0c */ /* 0x000fda000bf46270 */
[----:B------:R-:W-:Y:S05]  /*83c0*/  @!P2 BRA `(.L_x_92) ;  /* 0xfffffff80008a947 */ /* 0x000fea000383ffff */
[----:B------:R-:W-:Y:S05]  /*83d0*/  BSYNC B0 ;  /* 0x0000000000007941 */ /* 0x000fea0003800000 */
.L_x_77:
[----:B------:R-:W-:Y:S05]  /*83e0*/  EXIT ;  /* 0x000000000000794d */ /* 0x000fea0003800000 */
.L_x_76:
[----:B-1----:R-:W-:Y:S02]  /*83f0*/  ULDC UR4, c[0x0][0xa00] ;  /* 0x0002800000047ab9 */ /* 0x002fe40000000800 */
[----:B------:R-:W-:-:S13]  /*8400*/  ISETP.GE.AND P0, PT, R17, UR4, PT ;  /* 0x0000000411007c0c */ /* 0x000fda000bf06270 */
[----:B------:R-:W-:Y:S05]  /*8410*/  @P0 EXIT ;  /* 0x000000000000094d */ /* 0x000fea0003800000 */
[----:B------:R-:W-:Y:S01]  /*8420*/  LOP3.LUT P0, RZ, R2, 0x1f, RZ, 0xc0, !PT ;  /* 0x0000001f02ff7812 */ /* 0x000fe2000780c0ff */
[----:B------:R-:W-:Y:S01]  /*8430*/  BSSY B0, `(.L_x_93) ;  /* 0x00000e9000007945 */ /* 0x000fe20003800000 */
[----:B------:R-:W-:Y:S01]  /*8440*/  IMAD.MOV.U32 R5, RZ, RZ, 0x1 ;  /* 0x00000001ff057424 */ /* 0x000fe200078e00ff */
[----:B------:R-:W-:Y:S01]  /*8450*/  ULOP3.LUT UR14, UR48, 0x2, URZ, 0xfc, !UPT ;  /* 0x00000002300e7892 */ /* 0x000fe2000f8efc3f */
[----:B------:R-:W-:Y:S01]  /*8460*/  PLOP3.LUT P0, PT, P0, P2, PT, 0x2a, 0x0 ;  /* 0x000000000000781c */ /* 0x000fe20000704572 */
[----:B------:R-:W-:Y:S01]  /*8470*/  IMAD.MOV.U32 R0, RZ, RZ, RZ ;  /* 0x000000ffff007224 */ /* 0x000fe200078e00ff */
[----:B------:R-:W-:Y:S01]  /*8480*/  ULDC.64 UR6, c[0x0][0x198] ;  /* 0x0000660000067ab9 */ /* 0x000fe20000000a00 */
[----:B------:R-:W-:Y:S01]  /*8490*/  IMAD.MOV.U32 R4, RZ, RZ, 0x1 ;  /* 0x00000001ff047424 */ /* 0x000fe200078e00ff */
[----:B------:R-:W-:-:S09]  /*84a0*/  ULDC UR15, c[0x0][0xc] ;  /* 0x00000300000f7ab9 */ /* 0x000fd20000000800 */
.L_x_121:
[----:B------:R-:W1:Y:S01]  /*84b0*/  LDC R8, c[0x0][0xa04] ;  /* 0x00028100ff087b82 */ /* 0x000e620000000800 */
[----:B------:R-:W-:Y:S02]  /*84c0*/  ULDC UR4, c[0x0][0x28c] ;  /* 0x0000a30000047ab9 */ /* 0x000fe40000000800 */
[----:B------:R-:W-:-:S04]  /*84d0*/  UIADD3 UR4, UR4, 0x3f, URZ ;  /* 0x0000003f04047890 */ /* 0x000fc8000fffe03f */
[----:B------:R-:W-:Y:S01]  /*84e0*/  USHF.R.S32.HI UR5, URZ, 0x1f, UR4 ;  /* 0x0000001f3f057899 */ /* 0x000fe20008011404 */
[----:B------:R-:W2:Y:S03]  /*84f0*/  LDC R9, c[0x0][0xa10] ;  /* 0x00028400ff097b82 */ /* 0x000ea60000000800 */
[----:B------:R-:W-:-:S03]  /*8500*/  ULEA.HI UR5, UR5, UR4, URZ, 0x6 ;  /* 0x0000000405057291 */ /* 0x000fc6000f8f303f */
[----:B------:R-:W-:Y:S01]  /*8510*/  UMOV UR4, 0xffffffff ;  /* 0xffffffff00047882 */ /* 0x000fe20000000000 */
[----:B------:R-:W-:Y:S01]  /*8520*/  USHF.R.S32.HI UR5, URZ, 0x6, UR5 ;  /* 0x000000063f057899 */ /* 0x000fe20008011405 */
        /* <DEDUP_REMOVED lines=8> */
[----:B-1----:R-:W-:Y:S01]  /*85b0*/  @P3 IMAD.HI.U32 R10, R17, R6, RZ ;  /* 0x00000006110a3227 */ /* 0x002fe200078e00ff */
[----:B------:R-:W-:-:S04]  /*85c0*/  MOV R6, R17 ;  /* 0x0000001100067202 */ /* 0x000fc80000000f00 */
[----:B------:R-:W-:-:S05]  /*85d0*/  @P3 SHF.R.U32.HI R6, RZ, R7, R10 ;  /* 0x00000007ff063219 */ /* 0x000fca000001160a */
[----:B--2---:R-:W-:-:S04]  /*85e0*/  @P4 IMAD.HI.U32 R10, R6, R11, RZ ;  /* 0x0000000b060a4227 */ /* 0x004fc800078e00ff */
[----:B------:R-:W-:Y:S01]  /*85f0*/  IMAD.MOV.U32 R7, RZ, RZ, R6 ;  /* 0x000000ffff077224 */ /* 0x000fe200078e0006 */
[----:B---3--:R-:W-:-:S05]  /*8600*/  @P4 SHF.R.U32.HI R7, RZ, R13, R10 ;  /* 0x0000000dff074219 */ /* 0x008fca000001160a */
[----:B----4-:R-:W-:-:S04]  /*8610*/  @P5 IMAD.HI.U32 R10, R7, R2, RZ ;  /* 0x00000002070a5227 */ /* 0x010fc800078e00ff */
[----:B------:R-:W-:Y:S01]  /*8620*/  IMAD.MOV.U32 R2, RZ, RZ, R7 ;  /* 0x000000ffff027224 */ /* 0x000fe200078e0007 */
[----:B------:R-:W-:Y:S02]  /*8630*/  @P5 SHF.R.U32.HI R2, RZ, R3, R10 ;  /* 0x00000003ff025219 */ /* 0x000fe4000001160a */
[----:B------:R-:W-:-:S03]  /*8640*/  IADD3 R3, -R7, RZ, RZ ;  /* 0x000000ff07037210 */ /* 0x000fc60007ffe1ff */
[----:B------:R-:W-:Y:S02]  /*8650*/  IMAD.MOV R2, RZ, RZ, -R2 ;  /* 0x000000ffff027224 */ /* 0x000fe400078e0a02 */
[--C-:B------:R-:W-:Y:S02]  /*8660*/  IMAD R3, R9, R3, R6.reuse ;  /* 0x0000000309037224 */ /* 0x100fe400078e0206 */
[----:B------:R-:W-:Y:S02]  /*8670*/  IMAD.MOV R6, RZ, RZ, -R6 ;  /* 0x000000ffff067224 */ /* 0x000fe400078e0a06 */
[----:B------:R-:W-:Y:S02]  /*8680*/  IMAD R2, R12, R2, R7 ;  /* 0x000000020c027224 */ /* 0x000fe400078e0207 */
[----:B------:R-:W-:-:S05]  /*8690*/  IMAD R8, R8, R6, R17 ;  /* 0x0000000608087224 */ /* 0x000fca00078e0211 */
[----:B------:R-:W-:-:S04]  /*86a0*/  LEA R8, R8, 0xbf, 0x7 ;  /* 0x000000bf08087811 */ /* 0x000fc800078e38ff */
[----:B------:R-:W-:-:S04]  /*86b0*/  SHF.R.S32.HI R7, RZ, 0x1f, R8 ;  /* 0x0000001fff077819 */ /* 0x000fc80000011408 */
[----:B------:R-:W-:-:S04]  /*86c0*/  LEA.HI R7, R7, R8, RZ, 0x6 ;  /* 0x0000000807077211 */ /* 0x000fc800078f30ff */
[----:B------:R-:W-:-:S04]  /*86d0*/  SHF.R.S32.HI R6, RZ, 0x6, R7 ;  /* 0x00000006ff067819 */ /* 0x000fc80000011407 */
[----:B------:R-:W-:Y:S01]  /*86e0*/  VIMNMX R6, R6, UR5, PT ;  /* 0x0000000506067c48 */ /* 0x000fe2000bfe0100 */
[----:B------:R-:W-:Y:S06]  /*86f0*/  BRA.DIV UR4, `(.L_x_94) ;  /* 0x00000012042c7947 */ /* 0x000fec000b800000 */
[----:B------:R-:W-:-:S13]  /*8700*/  ELECT P6, URZ, PT ;  /* 0x00000000003f782f */ /* 0x000fda00038c0000 */
.L_x_136:
[----:B------:R-:W-:Y:S01]  /*8710*/  ISETP.GT.AND P3, PT, R6, RZ, P6 ;  /* 0x000000ff0600720c */ /* 0x000fe20003764270 */
[----:B------:R-:W-:-:S12]  /*8720*/  BSSY B1, `(.L_x_95) ;  /* 0x0000026000017945 */ /* 0x000fd80003800000 */
[----:B------:R-:W-:Y:S05]  /*8730*/  @!P3 BRA `(.L_x_96) ;  /* 0x000000000090b947 */ /* 0x000fea0003800000 */
[----:B------:R-:W1:Y:S01]  /*8740*/  S2R R8, SR_CgaCtaId ;  /* 0x0000000000087919 */ /* 0x000e620000008800 */
[----:B------:R-:W-:-:S04]  /*8750*/  MOV R7, 0x400 ;  /* 0x0000040000077802 */ /* 0x000fc80000000f00 */
[----:B-1----:R-:W-:Y:S02]  /*8760*/  LEA R9, R8, R7, 0x18 ;  /* 0x0000000708097211 */ /* 0x002fe400078ec0ff */
[----:B------:R-:W-:-:S03]  /*8770*/  SHF.L.U32 R7, R4, 0x1f, RZ ;  /* 0x0000001f04077819 */ /* 0x000fc600000006ff */
[----:B------:R-:W-:-:S04]  /*8780*/  IMAD R8, R0, 0x8, R9 ;  /* 0x0000000800087824 */ /* 0x000fc800078e0209 */
[----:B------:R-:W1:Y:S02]  /*8790*/  SYNCS.PHASECHK.TRANS64.TRYWAIT P4, [R8+URZ+0x12428], R7 ;  /* 0x01242807080075a7 */ /* 0x000e64000808017f */
[----:B-1----:R-:W-:Y:S05]  /*87a0*/  @!P4 BRA `(.L_x_97) ;  /* 0x000000100020c947 */ /* 0x002fea0003800000 */
.L_x_137:
[----:B------:R-:W-:Y:S01]  /*87b0*/  UPRMT UR4, UR14, 0x9910, URZ ;  /* 0x000099100e047896 */ /* 0x000fe2000800003f */
[----:B-1----:R-:W-:-:S03]  /*87c0*/  @P2 IMAD.MOV.U32 R7, RZ, RZ, 0x2000 ;  /* 0x00002000ff072424 */ /* 0x002fc600078e00ff */
[----:B------:R-:W-:Y:S01]  /*87d0*/  UISETP.NE.AND UP0, UPT, UR4, 0x2, UPT ;  /* 0x000000020400788c */ /* 0x000fe2000bf05270 */
[----:B------:R1:W-:Y:S05]  /*87e0*/  @P2 SYNCS.ARRIVE.TRANS64 RZ, [R8+URZ+0x12400], R7 ;  /* 0x0124000708ff29a7 */ /* 0x0003ea000800003f */
[----:B------:R-:W-:-:S13]  /*87f0*/  PLOP3.LUT P4, PT, PT, PT, UP0, 0x80, 0x0 ;  /* 0x000000000000781c */ /* 0x000fda0003f8f008 */
[----:B-1----:R-:W-:Y:S05]  /*8800*/  @P4 BRA `(.L_x_98) ;  /* 0x0000000000044947 */ /* 0x002fea0003800000 */
[----:B------:R-:W-:Y:S01]  /*8810*/  BPT.TRAP 0x1 ;  /* 0x000000040000795c */ /* 0x000fe20000300000 */
.L_x_98:
[----:B------:R-:W-:Y:S05]  /*8820*/  @P0 BRA `(.L_x_99) ;  /* 0x0000000000040947 */ /* 0x000fea0003800000 */
[----:B------:R-:W-:Y:S01]  /*8830*/  BPT.TRAP 0x1 ;  /* 0x000000040000795c */ /* 0x000fe20000300000 */
.L_x_99:
[----:B------:R-:W-:Y:S01]  /*8840*/  LEA R9, R0, R9, 0xd ;  /* 0x0000000900097211 */ /* 0x000fe200078e68ff */
[----:B------:R-:W-:Y:S01]  /*8850*/  UIADD3 UR4, UP0, UR6, 0x1f0, URZ ;  /* 0x000001f006047890 */ /* 0x000fe2000ff1e03f */
[----:B------:R-:W-:Y:S01]  /*8860*/  R2UR UR9, R8 ;  /* 0x00000000080972ca */ /* 0x000fe200000e0000 */
[----:B------:R-:W-:Y:S01]  /*8870*/  UMOV UR16, 0x0 ;  /* 0x0000000000107882 */ /* 0x000fe20000000000 */
[----:B------:R-:W-:Y:S01]  /*8880*/  R2UR UR8, R9 ;  /* 0x00000000090872ca */ /* 0x000fe200000e0000 */
[----:B------:R-:W-:Y:S01]  /*8890*/  UIADD3.X UR5, URZ, UR7, URZ, UP0, !UPT ;  /* 0x000000073f057290 */ /* 0x000fe200087fe43f */
[----:B------:R-:W-:Y:S01]  /*88a0*/  R2UR UR12, R3 ;  /* 0x00000000030c72ca */ /* 0x000fe200000e0000 */
[----:B------:R-:W-:Y:S01]  /*88b0*/  UMOV UR17, 0x10000000 ;  /* 0x1000000000117882 */ /* 0x000fe20000000000 */
[----:B------:R-:W-:Y:S01]  /*88c0*/  R2UR UR13, R2 ;  /* 0x00000000020d72ca */ /* 0x000fe200000e0000 */
[----:B------:R-:W-:Y:S01]  /*88d0*/  UMOV UR10, URZ ;  /* 0x0000003f000a7c82 */ /* 0x000fe20008000000 */
[----:B------:R-:W-:Y:S01]  /*88e0*/  UMOV UR11, URZ ;  /* 0x0000003f000b7c82 */ /* 0x000fe20008000000 */
[----:B------:R-:W-:-:S04]  /*88f0*/  VIADD R0, R0, 0x1 ;  /* 0x0000000100007836 */ /* 0x000fc80000000000 */
[----:B------:R-:W-:Y:S01]  /*8900*/  UIADD3 UR9, UR9, 0x12400, URZ ;  /* 0x0001240009097890 */ /* 0x000fe2000fffe03f */
[----:B------:R-:W-:Y:S01]  /*8910*/  ISETP.NE.AND P4, PT, R0, 0x5, PT ;  /* 0x000000050000780c */ /* 0x000fe20003f85270 */
[----:B------:R-:W-:-:S03]  /*8920*/  UIADD3 UR8, UR8, 0x4000, URZ ;  /* 0x0000400008087890 */ /* 0x000fc6000fffe03f */
[----:B------:R-:W-:Y:S02]  /*8930*/  SEL R7, RZ, 0x1, P4 ;  /* 0x00000001ff077807 */ /* 0x000fe40002000000 */
[----:B------:R-:W-:Y:S02]  /*8940*/  SEL R0, R0, RZ, P4 ;  /* 0x000000ff00007207 */ /* 0x000fe40002000000 */
[----:B------:R-:W-:Y:S02]  /*8950*/  LOP3.LUT R4, R4, R7, RZ, 0x3c, !PT ;  /* 0x0000000704047212 */ /* 0x000fe400078e3cff */
[----:B------:R1:W-:Y:S02]  /*8960*/  UTMALDG.4D [UR8], [UR4], desc[UR16] ;  /* 0x00001008040075b4 */ /* 0x0003e40008019000 */
[----:B-1----:R-:W-:-:S03]  /*8970*/  NOP ;  /* 0x0000000000007918 */ /* 0x002fc60000000000 */
.L_x_96:
[----:B------:R-:W-:Y:S05]  /*8980*/  BSYNC B1 ;  /* 0x0000000000017941 */ /* 0x000fea0003800000 */
.L_x_95:
        /* <DEDUP_REMOVED lines=10> */
.L_x_101:
[----:B------:R-:W-:Y:S05]  /*8a30*/  BSYNC B1 ;  /* 0x0000000000017941 */ /* 0x000fea0003800000 */
.L_x_100:
[----:B------:R-:W-:Y:S01]  /*8a40*/  BSSY B1, `(.L_x_103) ;  /* 0x0000028000017945 */ /* 0x000fe20003800000 */
[----:B------:R-:W-:-:S03]  /*8a50*/  IMAD.MOV.U32 R9, RZ, RZ, RZ ;  /* 0x000000ffff097224 */ /* 0x000fc600078e00ff */
[----:B------:R-:W-:Y:S05]  /*8a60*/  @!P3 BRA `(.L_x_104) ;  /* 0x000000000094b947 */ /* 0x000fea0003800000 */
[----:B-1----:R-:W1:Y:S01]  /*8a70*/  S2R R8, SR_CgaCtaId ;  /* 0x0000000000087919 */ /* 0x002e620000008800 */
[----:B------:R-:W-:-:S04]  /*8a80*/  MOV R5, 0x400 ;  /* 0x0000040000057802 */ /* 0x000fc80000000f00 */
[----:B-1----:R-:W-:Y:S02]  /*8a90*/  LEA R5, R8, R5, 0x18 ;  /* 0x0000000508057211 */ /* 0x002fe400078ec0ff */
[----:B------:R-:W-:-:S03]  /*8aa0*/  SHF.L.U32 R8, R4, 0x1f, RZ ;  /* 0x0000001f04087819 */ /* 0x000fc600000006ff */
[----:B------:R-:W-:-:S04]  /*8ab0*/  IMAD R7, R0, 0x8, R5 ;  /* 0x0000000800077824 */ /* 0x000fc800078e0205 */
[----:B------:R-:W1:Y:S02]  /*8ac0*/  SYNCS.PHASECHK.TRANS64.TRYWAIT P3, [R7+URZ+0x12428], R8 ;  /* 0x01242808070075a7 */ /* 0x000e64000806017f */
[----:B-1----:R-:W-:Y:S05]  /*8ad0*/  @!P3 BRA `(.L_x_105) ;  /* 0x0000000c007cb947 */ /* 0x002fea0003800000 */
.L_x_138:
[----:B------:R-:W-:Y:S01]  /*8ae0*/  UPRMT UR4, UR14, 0x9910, URZ ;  /* 0x000099100e047896 */ /* 0x000fe2000800003f */
[----:B-1----:R-:W-:-:S03]  /*8af0*/  @P2 MOV R8, 0x2000 ;  /* 0x0000200000082802 */ /* 0x002fc60000000f00 */
[----:B------:R-:W-:Y:S01]  /*8b00*/  UISETP.NE.AND UP0, UPT, UR4, 0x2, UPT ;  /* 0x000000020400788c */ /* 0x000fe2000bf05270 */
[----:B------:R1:W-:Y:S05]  /*8b10*/  @P2 SYNCS.ARRIVE.TRANS64 RZ, [R7+URZ+0x12400], R8 ;  /* 0x0124000807ff29a7 */ /* 0x0003ea000800003f */
[----:B------:R-:W-:-:S13]  /*8b20*/  PLOP3.LUT P3, PT, PT, PT, UP0, 0x80, 0x0 ;  /* 0x000000000000781c */ /* 0x000fda0003f6f008 */
[----:B-1----:R-:W-:Y:S05]  /*8b30*/  @P3 BRA `(.L_x_106) ;  /* 0x0000000000043947 */ /* 0x002fea0003800000 */
[----:B------:R-:W-:Y:S01]  /*8b40*/  BPT.TRAP 0x1 ;  /* 0x000000040000795c */ /* 0x000fe20000300000 */
.L_x_106:
[----:B------:R-:W-:Y:S05]  /*8b50*/  @P0 BRA `(.L_x_107) ;  /* 0x0000000000040947 */ /* 0x000fea0003800000 */
[----:B------:R-:W-:Y:S01]  /*8b60*/  BPT.TRAP 0x1 ;  /* 0x000000040000795c */ /* 0x000fe20000300000 */
.L_x_107:
[----:B------:R-:W-:Y:S01]  /*8b70*/  IMAD R5, R0, 0x2000, R5 ;  /* 0x0000200000057824 */ /* 0x000fe200078e0205 */
[----:B------:R-:W-:Y:S01]  /*8b80*/  R2UR UR9, R7 ;  /* 0x00000000070972ca */ /* 0x000fe200000e0000 */
[----:B------:R-:W-:Y:S01]  /*8b90*/  UIADD3 UR4, UP0, UR6, 0x2f0, URZ ;  /* 0x000002f006047890 */ /* 0x000fe2000ff1e03f */
[----:B------:R-:W-:Y:S01]  /*8ba0*/  R2UR UR12, R3 ;  /* 0x00000000030c72ca */ /* 0x000fe200000e0000 */
[----:B------:R-:W-:Y:S01]  /*8bb0*/  UMOV UR16, 0x0 ;  /* 0x0000000000107882 */ /* 0x000fe20000000000 */
[----:B------:R-:W-:Y:S01]  /*8bc0*/  R2UR UR8, R5 ;  /* 0x00000000050872ca */ /* 0x000fe200000e0000 */
[----:B------:R-:W-:Y:S01]  /*8bd0*/  UIADD3.X UR5, URZ, UR7, URZ, UP0, !UPT ;  /* 0x000000073f057290 */ /* 0x000fe200087fe43f */
[----:B------:R-:W-:Y:S01]  /*8be0*/  R2UR UR13, R2 ;  /* 0x00000000020d72ca */ /* 0x000fe200000e0000 */
[----:B------:R-:W-:Y:S01]  /*8bf0*/  UMOV UR17, 0x10000000 ;  /* 0x1000000000117882 */ /* 0x000fe20000000000 */
[----:B------:R-:W-:Y:S01]  /*8c00*/  UMOV UR10, URZ ;  /* 0x0000003f000a7c82 */ /* 0x000fe20008000000 */
[----:B------:R-:W-:Y:S01]  /*8c10*/  UMOV UR11, URZ ;  /* 0x0000003f000b7c82 */ /* 0x000fe20008000000 */
[----:B------:R-:W-:-:S02]  /*8c20*/  VIADD R0, R0, 0x1 ;  /* 0x0000000100007836 */ /* 0x000fc40000000000 */
[----:B------:R-:W-:Y:S01]  /*8c30*/  IMAD.MOV.U32 R9, RZ, RZ, 0x1 ;  /* 0x00000001ff097424 */ /* 0x000fe200078e00ff */
[----:B------:R-:W-:Y:S02]  /*8c40*/  UIADD3 UR9, UR9, 0x12400, URZ ;  /* 0x0001240009097890 */ /* 0x000fe4000fffe03f */
[C---:B------:R-:W-:Y:S02]  /*8c50*/  ISETP.NE.AND P3, PT, R0.reuse, 0x5, PT ;  /* 0x000000050000780c */ /* 0x040fe40003f65270 */
[----:B------:R-:W-:Y:S02]  /*8c60*/  UIADD3 UR8, UR8, 0x4000, URZ ;  /* 0x0000400008087890 */ /* 0x000fe4000fffe03f */
[----:B------:R-:W-:Y:S02]  /*8c70*/  SEL R5, RZ, 0x1, P3 ;  /* 0x00000001ff057807 */ /* 0x000fe40001800000 */
[----:B------:R-:W-:Y:S02]  /*8c80*/  SEL R0, R0, RZ, P3 ;  /* 0x000000ff00007207 */ /* 0x000fe40001800000 */
[----:B------:R-:W-:-:S03]  /*8c90*/  LOP3.LUT R4, R4, R5, RZ, 0x3c, !PT ;  /* 0x0000000504047212 */ /* 0x000fc600078e3cff */
[----:B------:R2:W-:Y:S02]  /*8ca0*/  UTMALDG.4D [UR8], [UR4], desc[UR16] ;  /* 0x00001008040075b4 */ /* 0x0005e40008019000 */
[----:B--2---:R-:W-:Y:S02]  /*8cb0*/  NOP ;  /* 0x0000000000007918 */ /* 0x004fe40000000000 */
.L_x_104:
[----:B------:R-:W-:Y:S05]  /*8cc0*/  BSYNC B1 ;  /* 0x0000000000017941 */ /* 0x000fea0003800000 */
.L_x_103:
[----:B------:R-:W-:Y:S01]  /*8cd0*/  ISETP.GE.AND P3, PT, R6, 0x2, PT ;  /* 0x000000020600780c */ /* 0x000fe20003f66270 */
[----:B------:R-:W-:-:S12]  /*8ce0*/  BSSY B1, `(.L_x_108) ;  /* 0x0000058000017945 */ /* 0x000fd80003800000 */
[----:B------:R-:W-:Y:S05]  /*8cf0*/  @!P3 BRA `(.L_x_109) ;  /* 0x000000040058b947 */ /* 0x000fea0003800000 */
[----:B------:R-:W-:-:S07]  /*8d00*/  SHF.L.U32 R6, R6, 0x1, RZ ;  /* 0x0000000106067819 */ /* 0x000fce00000006ff */
.L_x_120:
[----:B------:R-:W-:Y:S04]  /*8d10*/  BSSY B2, `(.L_x_110) ;  /* 0x0000027000027945 */ /* 0x000fe80003800000 */
        /* <DEDUP_REMOVED lines=8> */
.L_x_139:
[----:B------:R-:W-:Y:S01]  /*8da0*/  UPRMT UR4, UR14, 0x9910, URZ ;  /* 0x000099100e047896 */ /* 0x000fe2000800003f */
[----:B-1----:R-:W-:-:S03]  /*8db0*/  @P2 IMAD.MOV.U32 R8, RZ, RZ, 0x2000 ;  /* 0x00002000ff082424 */ /* 0x002fc600078e00ff */
[----:B------:R-:W-:Y:S01]  /*8dc0*/  UISETP.NE.AND UP0, UPT, UR4, 0x2, UPT ;  /* 0x000000020400788c */ /* 0x000fe2000bf05270 */
[----:B------:R1:W-:Y:S05]  /*8dd0*/  @P2 SYNCS.ARRIVE.TRANS64 RZ, [R7+URZ+0x12400], R8 ;  /* 0x0124000807ff29a7 */ /* 0x0003ea000800003f */
[----:B------:R-:W-:-:S13]  /*8de0*/  PLOP3.LUT P3, PT, PT, PT, UP0, 0x80, 0x0 ;  /* 0x000000000000781c */ /* 0x000fda0003f6f008 */
[----:B-1----:R-:W-:Y:S05]  /*8df0*/  @P3 BRA `(.L_x_113) ;  /* 0x0000000000043947 */ /* 0x002fea0003800000 */
[----:B------:R-:W-:Y:S01]  /*8e00*/  BPT.TRAP 0x1 ;  /* 0x000000040000795c */ /* 0x000fe20000300000 */
.L_x_113:
[----:B------:R-:W-:Y:S05]  /*8e10*/  @P0 BRA `(.L_x_114) ;  /* 0x0000000000040947 */ /* 0x000fea0003800000 */
[----:B------:R-:W-:Y:S01]  /*8e20*/  BPT.TRAP 0x1 ;  /* 0x000000040000795c */ /* 0x000fe20000300000 */
.L_x_114:
        /* <DEDUP_REMOVED lines=11> */
[----:B------:R-:W-:-:S03]  /*8ee0*/  IADD3 R0, R0, 0x1, RZ ;  /* 0x0000000100007810 */ /* 0x000fc60007ffe0ff */
[----:B------:R-:W-:Y:S01]  /*8ef0*/  UIADD3 UR9, UR9, 0x12400, URZ ;  /* 0x0001240009097890 */ /* 0x000fe2000fffe03f */
[C---:B------:R-:W-:Y:S01]  /*8f00*/  ISETP.NE.AND P3, PT, R0.reuse, 0x5, PT ;  /* 0x000000050000780c */ /* 0x040fe20003f65270 */
[----:B------:R-:W-:Y:S02]  /*8f10*/  USHF.L.U32 UR11, UR11, 0x6, URZ ;  /* 0x000000060b0b7899 */ /* 0x000fe4000800063f */
[----:B------:R-:W-:Y:S01]  /*8f20*/  UIADD3 UR8, UR8, 0x4000, URZ ;  /* 0x0000400008087890 */ /* 0x000fe2000fffe03f */
[----:B------:R-:W-:Y:S02]  /*8f30*/  SEL R5, RZ, 0x1, P3 ;  /* 0x00000001ff057807 */ /* 0x000fe40001800000 */
[----:B------:R-:W-:Y:S02]  /*8f40*/  SEL R0, R0, RZ, P3 ;  /* 0x000000ff00007207 */ /* 0x000fe40001800000 */
[----:B------:R-:W-:-:S04]  /*8f50*/  LOP3.LUT R4, R4, R5, RZ, 0x3c, !PT ;  /* 0x0000000504047212 */ /* 0x000fc800078e3cff */
[----:B------:R2:W-:Y:S02]  /*8f60*/  UTMALDG.4D [UR8], [UR4], desc[UR16] ;  /* 0x00001008040075b4 */ /* 0x0005e40008019000 */
[----:B--2---:R-:W-:Y:S01]  /*8f70*/  NOP ;  /* 0x0000000000007918 */ /* 0x004fe20000000000 */
.L_x_111:
[----:B------:R-:W-:Y:S05]  /*8f80*/  BSYNC B2 ;  /* 0x0000000000027941 */ /* 0x000fea0003800000 */
.L_x_110:
[----:B------:R-:W-:Y:S01]  /*8f90*/  ISETP.LT.OR P3, PT, R6, 0x4, !P6 ;  /* 0x000000040600780c */ /* 0x000fe20007761670 */
[----:B------:R-:W-:-:S12]  /*8fa0*/  BSSY B2, `(.L_x_115) ;  /* 0x0000028000027945 */ /* 0x000fd80003800000 */
[----:B------:R-:W-:Y:S05]  /*8fb0*/  @P3 BRA `(.L_x_116) ;  /* 0x0000000000983947 */ /* 0x000fea0003800000 */
[----:B-1----:R-:W1:Y:S01]  /*8fc0*/  S2R R8, SR_CgaCtaId ;  /* 0x0000000000087919 */ /* 0x002e620000008800 */
[----:B------:R-:W-:-:S04]  /*8fd0*/  MOV R5, 0x400 ;  /* 0x0000040000057802 */ /* 0x000fc80000000f00 */
[----:B-1----:R-:W-:Y:S02]  /*8fe0*/  LEA R5, R8, R5, 0x18 ;  /* 0x0000000508057211 */ /* 0x002fe400078ec0ff */
[----:B------:R-:W-:-:S03]  /*8ff0*/  SHF.L.U32 R8, R4, 0x1f, RZ ;  /* 0x0000001f04087819 */ /* 0x000fc600000006ff */
[----:B------:R-:W-:-:S04]  /*9000*/  IMAD R7, R0, 0x8, R5 ;  /* 0x0000000800077824 */ /* 0x000fc800078e0205 */
[----:B------:R-:W1:Y:S02]  /*9010*/  SYNCS.PHASECHK.TRANS64.TRYWAIT P3, [R7+URZ+0x12428], R8 ;  /* 0x01242808070075a7 */ /* 0x000e64000806017f */
[----:B-1----:R-:W-:Y:S05]  /*9020*/  @!P3 BRA `(.L_x_117) ;  /* 0x000000080050b947 */ /* 0x002fea0003800000 */
.L_x_140:
[----:B------:R-:W-:Y:S01]  /*9030*/  UPRMT UR4, UR14, 0x9910, URZ ;  /* 0x000099100e047896 */ /* 0x000fe2000800003f */
[----:B-1----:R-:W-:-:S03]  /*9040*/  @P1 IMAD.MOV.U32 R8, RZ, RZ, 0x2000 ;  /* 0x00002000ff081424 */ /* 0x002fc600078e00ff */
[----:B------:R-:W-:Y:S01]  /*9050*/  UISETP.NE.AND UP0, UPT, UR4, 0x2, UPT ;  /* 0x000000020400788c */ /* 0x000fe2000bf05270 */
[----:B------:R1:W-:Y:S05]  /*9060*/  @P1 SYNCS.ARRIVE.TRANS64 RZ, [R7+URZ+0x12400], R8 ;  /* 0x0124000807ff19a7 */ /* 0x0003ea000800003f */
[----:B------:R-:W-:-:S13]  /*9070*/  PLOP3.LUT P3, PT, PT, PT, UP0, 0x80, 0x0 ;  /* 0x000000000000781c */ /* 0x000fda0003f6f008 */
[----:B-1----:R-:W-:Y:S05]  /*9080*/  @P3 BRA `(.L_x_118) ;  /* 0x0000000000043947 */ /* 0x002fea0003800000 */
[----:B------:R-:W-:Y:S01]  /*9090*/  BPT.TRAP 0x1 ;  /* 0x000000040000795c */ /* 0x000fe20000300000 */
.L_x_118:
[----:B------:R-:W-:Y:S05]  /*90a0*/  @P0 BRA `(.L_x_119) ;  /* 0x0000000000040947 */ /* 0x000fea0003800000 */
[----:B------:R-:W-:Y:S01]  /*90b0*/  BPT.TRAP 0x1 ;  /* 0x000000040000795c */ /* 0x000fe20000300000 */
.L_x_119:
        /* <DEDUP_REMOVED lines=11> */
[----:B------:R-:W-:Y:S01]  /*9170*/  IADD3 R0, R0, 0x1, RZ ;  /* 0x0000000100007810 */ /* 0x000fe20007ffe0ff */
[----:B------:R-:W-:-:S02]  /*9180*/  VIADD R9, R9, 0x1 ;  /* 0x0000000109097836 */ /* 0x000fc40000000000 */
        /* <DEDUP_REMOVED lines=9> */
.L_x_116:
[----:B------:R-:W-:Y:S05]  /*9220*/  BSYNC B2 ;  /* 0x0000000000027941 */ /* 0x000fea0003800000 */
.L_x_115:
[C---:B------:R-:W-:Y:S01]  /*9230*/  ISETP.GT.AND P3, PT, R6.reuse, 0x4, PT ;  /* 0x000000040600780c */ /* 0x040fe20003f64270 */
[----:B------:R-:W-:-:S12]  /*9240*/  VIADD R6, R6, 0xfffffffe ;  /* 0xfffffffe06067836 */ /* 0x000fd80000000000 */
[----:B------:R-:W-:Y:S05]  /*9250*/  @P3 BRA `(.L_x_120) ;  /* 0xfffffff800ac3947 */ /* 0x000fea000383ffff */
.L_x_109:
[----:B------:R-:W-:Y:S05]  /*9260*/  BSYNC B1 ;  /* 0x0000000000017941 */ /* 0x000fea0003800000 */
.L_x_108:
[----:B------:R-:W-:Y:S01]  /*9270*/  VIADD R17, R17, UR15 ;  /* 0x0000000f11117c36 */ /* 0x000fe20008000000 */
[----:B------:R-:W-:Y:S01]  /*9280*/  ULDC UR4, c[0x0][0xa00] ;  /* 0x0002800000047ab9 */ /* 0x000fe20000000800 */
[----:B-1----:R-:W-:-:S03]  /*9290*/  PRMT R5, RZ, 0x7610, R5 ;  /* 0x00007610ff057816 */ /* 0x002fc60000000005 */
[----:B------:R-:W-:-:S13]  /*92a0*/  ISETP.GE.AND P3, PT, R17, UR4, PT ;  /* 0x0000000411007c0c */ /* 0x000fda000bf66270 */
[----:B------:R-:W-:Y:S05]  /*92b0*/  @!P3 BRA `(.L_x_121) ;  /* 0xfffffff0007cb947 */ /* 0x000fea000383ffff */
[----:B------:R-:W-:Y:S05]  /*92c0*/  BSYNC B0 ;  /* 0x0000000000007941 */ /* 0x000fea0003800000 */
.L_x_93:
[----:B------:R-:W-:Y:S05]  /*92d0*/  EXIT ;  /* 0x000000000000794d */ /* 0x000fea0003800000 */
.L_x_17:
[----:B-1----:R-:W-:-:S04]  /*92e0*/  MOV R4, UR4 ;  /* 0x0000000400047c02 */ /* 0x002fc80008000f00 */
[----:B------:R1:W2:Y:S03]  /*92f0*/  SYNCS.PHASECHK.TRANS64.TRYWAIT P1, [R4+URZ+0x12450], R3 ;  /* 0x01245003040075a7 */ /* 0x0002a6000802017f */
[----:B--2---:R-:W-:Y:S05]  /*9300*/  @!P1 NANOSLEEP.SYNCS 0x989680 ;  /* 0x009896800000995d */ /* 0x004fea0003900000 */
[----:B------:R-:W2:Y:S02]  /*9310*/  @!P1 SYNCS.PHASECHK.TRANS64 P1, [R4+URZ+0x12450], R3 ;  /* 0x01245003040095a7 */ /* 0x000ea4000802007f */
[----:B--2---:R-:W-:Y:S05]  /*9320*/  @!P1 BRA `(.L_x_17) ;  /* 0xfffffffc00ec9947 */ /* 0x004fea000383ffff */
[----:B------:R-:W-:Y:S05]  /*9330*/  BRA `(.L_x_122) ;  /* 0xffffff8000207947 */ /* 0x000fea000383ffff */
.L_x_19:
[----:B-1----:R-:W-:-:S04]  /*9340*/  IMAD.U32 R6, RZ, RZ, UR22 ;  /* 0x00000016ff067e24 */ /* 0x002fc8000f8e00ff */
[----:B------:R1:W2:Y:S03]  /*9350*/  SYNCS.PHASECHK.TRANS64.TRYWAIT P1, [R6+URZ+0x12400], R3 ;  /* 0x01240003060075a7 */ /* 0x0002a6000802017f */
[----:B--2---:R-:W-:Y:S05]  /*9360*/  @!P1 NANOSLEEP.SYNCS 0x989680 ;  /* 0x009896800000995d */ /* 0x004fea0003900000 */
[----:B------:R-:W2:Y:S02]  /*9370*/  @!P1 SYNCS.PHASECHK.TRANS64 P1, [R6+URZ+0x12400], R3 ;  /* 0x01240003060095a7 */ /* 0x000ea4000802007f */
[----:B--2---:R-:W-:Y:S05]  /*9380*/  @!P1 BRA `(.L_x_19) ;  /* 0xfffffffc00ec9947 */ /* 0x004fea000383ffff */
[----:B------:R-:W-:Y:S05]  /*9390*/  BRA `(.L_x_123) ;  /* 0xffffff8000347947 */ /* 0x000fea000383ffff */
.L_x_20:
[----:B-1----:R-:W-:-:S04]  /*93a0*/  IMAD.U32 R3, RZ, RZ, UR20 ;  /* 0x00000014ff037e24 */ /* 0x002fc8000f8e00ff */
[----:B------:R1:W2:Y:S03]  /*93b0*/  SYNCS.PHASECHK.TRANS64.TRYWAIT P1, [R3+URZ+-0x8], R4 ;  /* 0xfffff804030075a7 */ /* 0x0002a6000802017f */
[----:B--2---:R-:W-:Y:S05]  /*93c0*/  @!P1 NANOSLEEP.SYNCS 0x989680 ;  /* 0x009896800000995d */ /* 0x004fea0003900000 */
[----:B------:R-:W2:Y:S02]  /*93d0*/  @!P1 SYNCS.PHASECHK.TRANS64 P1, [R3+URZ+-0x8], R4 ;  /* 0xfffff804030095a7 */ /* 0x000ea4000802007f */
[----:B--2---:R-:W-:Y:S05]  /*93e0*/  @!P1 BRA `(.L_x_20) ;  /* 0xfffffffc00ec9947 */ /* 0x004fea000383ffff */
[----:B------:R-:W-:Y:S05]  /*93f0*/  BRA `(.L_x_124) ;  /* 0xffffff8000247947 */ /* 0x000fea000383ffff */
.L_x_22:
[----:B-1----:R-:W-:-:S04]  /*9400*/  IMAD.U32 R8, RZ, RZ, UR6 ;  /* 0x00000006ff087e24 */ /* 0x002fc8000f8e00ff */
[----:B------:R1:W2:Y:S03]  /*9410*/  SYNCS.PHASECHK.TRANS64.TRYWAIT P1, [R8+URZ+0x12400], R7 ;  /* 0x01240007080075a7 */ /* 0x0002a6000802017f */
[----:B--2---:R-:W-:Y:S05]  /*9420*/  @!P1 NANOSLEEP.SYNCS 0x989680 ;  /* 0x009896800000995d */ /* 0x004fea0003900000 */
[----:B------:R-:W2:Y:S02]  /*9430*/  @!P1 SYNCS.PHASECHK.TRANS64 P1, [R8+URZ+0x12400], R7 ;  /* 0x01240007080095a7 */ /* 0x000ea4000802007f */
[----:B--2---:R-:W-:Y:S05]  /*9440*/  @!P1 BRA `(.L_x_22) ;  /* 0xfffffffc00ec9947 */ /* 0x004fea000383ffff */
[----:B------:R-:W-:Y:S05]  /*9450*/  BRA `(.L_x_125) ;  /* 0xffffff9400a87947 */ /* 0x000fea000383ffff */
.L_x_27:
[----:B-1----:R-:W-:-:S04]  /*9460*/  MOV R5, UR6 ;  /* 0x0000000600057c02 */ /* 0x002fc80008000f00 */
[----:B------:R1:W2:Y:S03]  /*9470*/  SYNCS.PHASECHK.TRANS64.TRYWAIT P2, [R5+URZ+0x12400], R0 ;  /* 0x01240000050075a7 */ /* 0x0002a6000804017f */
[----:B--2---:R-:W-:Y:S05]  /*9480*/  @!P2 NANOSLEEP.SYNCS 0x989680 ;  /* 0x009896800000a95d */ /* 0x004fea0003900000 */
[----:B------:R-:W2:Y:S02]  /*9490*/  @!P2 SYNCS.PHASECHK.TRANS64 P2, [R5+URZ+0x12400], R0 ;  /* 0x012400000500a5a7 */ /* 0x000ea4000804007f */
[----:B--2---:R-:W-:Y:S05]  /*94a0*/  @!P2 BRA `(.L_x_27) ;  /* 0xfffffffc00eca947 */ /* 0x004fea000383ffff */
[----:B------:R-:W-:Y:S05]  /*94b0*/  BRA `(.L_x_126) ;  /* 0xffffff98005c7947 */ /* 0x000fea000383ffff */
.L_x_31:
[----:B-1----:R-:W-:-:S04]  /*94c0*/  IMAD.U32 R9, RZ, RZ, UR6 ;  /* 0x00000006ff097e24 */ /* 0x002fc8000f8e00ff */
[----:B------:R1:W2:Y:S03]  /*94d0*/  SYNCS.PHASECHK.TRANS64.TRYWAIT P2, [R9+URZ+0x12400], R40 ;  /* 0x01240028090075a7 */ /* 0x0002a6000804017f */
[----:B--2---:R-:W-:Y:S05]  /*94e0*/  @!P2 NANOSLEEP.SYNCS 0x989680 ;  /* 0x009896800000a95d */ /* 0x004fea0003900000 */
[----:B------:R-:W2:Y:S02]  /*94f0*/  @!P2 SYNCS.PHASECHK.TRANS64 P2, [R9+URZ+0x12400], R40 ;  /* 0x012400280900a5a7 */ /* 0x000ea4000804007f */
[----:B--2---:R-:W-:Y:S05]  /*9500*/  @!P2 BRA `(.L_x_31) ;  /* 0xfffffffc00eca947 */ /* 0x004fea000383ffff */
[----:B------:R-:W-:Y:S05]  /*9510*/  BRA `(.L_x_30) ;  /* 0xffffffac00747947 */ /* 0x000fea000383ffff */
.L_x_39:
[----:B-1----:R-:W-:-:S04]  /*9520*/  IMAD.U32 R5, RZ, RZ, UR6 ;  /* 0x00000006ff057e24 */ /* 0x002fc8000f8e00ff */
[----:B------:R1:W2:Y:S03]  /*9530*/  SYNCS.PHASECHK.TRANS64.TRYWAIT P2, [R5+URZ+0x12400], R4 ;  /* 0x01240004050075a7 */ /* 0x0002a6000804017f */
[----:B--2---:R-:W-:Y:S05]  /*9540*/  @!P2 NANOSLEEP.SYNCS 0x989680 ;  /* 0x009896800000a95d */ /* 0x004fea0003900000 */
[----:B------:R-:W2:Y:S02]  /*9550*/  @!P2 SYNCS.PHASECHK.TRANS64 P2, [R5+URZ+0x12400], R4 ;  /* 0x012400040500a5a7 */ /* 0x000ea4000804007f */
[----:B--2---:R-:W-:Y:S05]  /*9560*/  @!P2 BRA `(.L_x_39) ;  /* 0xfffffffc00eca947 */ /* 0x004fea000383ffff */
[----:B------:R-:W-:Y:S05]  /*9570*/  BRA `(.L_x_127) ;  /* 0xffffffb000687947 */ /* 0x000fea000383ffff */
.L_x_43:
[----:B-1----:R-:W-:-:S04]  /*9580*/  IMAD.U32 R9, RZ, RZ, UR6 ;  /* 0x00000006ff097e24 */ /* 0x002fc8000f8e00ff */
[----:B------:R1:W2:Y:S03]  /*9590*/  SYNCS.PHASECHK.TRANS64.TRYWAIT P2, [R9+URZ+0x12400], R0 ;  /* 0x01240000090075a7 */ /* 0x0002a6000804017f */
[----:B--2---:R-:W-:Y:S05]  /*95a0*/  @!P2 NANOSLEEP.SYNCS 0x989680 ;  /* 0x009896800000a95d */ /* 0x004fea0003900000 */
[----:B------:R-:W2:Y:S02]  /*95b0*/  @!P2 SYNCS.PHASECHK.TRANS64 P2, [R9+URZ+0x12400], R0 ;  /* 0x012400000900a5a7 */ /* 0x000ea4000804007f */
[----:B--2---:R-:W-:Y:S05]  /*95c0*/  @!P2 BRA `(.L_x_43) ;  /* 0xfffffffc00eca947 */ /* 0x004fea000383ffff */
[----:B------:R-:W-:Y:S05]  /*95d0*/  BRA `(.L_x_42) ;  /* 0xffffffc800c47947 */ /* 0x000fea000383ffff */
.L_x_63:
[----:B-1----:R-:W-:-:S04]  /*95e0*/  MOV R3, UR20 ;  /* 0x0000001400037c02 */ /* 0x002fc80008000f00 */
[----:B------:R1:W2:Y:S03]  /*95f0*/  SYNCS.PHASECHK.TRANS64.TRYWAIT P1, [R3+URZ+0x8], R0 ;  /* 0x00000800030075a7 */ /* 0x0002a6000802017f */
[----:B--2---:R-:W-:Y:S05]  /*9600*/  @!P1 NANOSLEEP.SYNCS 0x989680 ;  /* 0x009896800000995d */ /* 0x004fea0003900000 */
[----:B------:R-:W2:Y:S02]  /*9610*/  @!P1 SYNCS.PHASECHK.TRANS64 P1, [R3+URZ+0x8], R0 ;  /* 0x00000800030095a7 */ /* 0x000ea4000802007f */
[----:B--2---:R-:W-:Y:S05]  /*9620*/  @!P1 BRA `(.L_x_63) ;  /* 0xfffffffc00ec9947 */ /* 0x004fea000383ffff */
[----:B------:R-:W-:Y:S05]  /*9630*/  BRA `(.L_x_128) ;  /* 0xffffffd400647947 */ /* 0x000fea000383ffff */
.L_x_78:
[----:B------:R-:W-:Y:S01]  /*9640*/  BSSY B1, `(.L_x_129) ;  /* 0x0000006000017945 */ /* 0x000fe20003800000 */
[----:B------:R-:W-:-:S07]  /*9650*/  IMAD.MOV.U32 R15, RZ, RZ, -0x1 ;  /* 0xffffffffff0f7424 */ /* 0x000fce00078e00ff */
[----:B------:R-:W-:Y:S05]  /*9660*/  WARPSYNC.COLLECTIVE R15, `(.L_x_130) ;  /* 0x000000000f0c7348 */ /* 0x000fea0003c00000 */
[----:B------:R-:W-:Y:S02]  /*9670*/  ELECT P6, UR62, PT ;  /* 0x00000000003e782f */ /* 0x000fe400038c0000 */
[----:B------:R-:W-:Y:S01]  /*9680*/  MOV R14, UR62 ;  /* 0x0000003e000e7c02 */ /* 0x000fe20008000f00 */
[----:B------:R-:W-:Y:S10]  /*9690*/  ENDCOLLECTIVE ;  /* 0x000000000000791b */ /* 0x000ff40003800000 */
.L_x_130:
[----:B------:R-:W-:Y:S05]  /*96a0*/  BSYNC B1 ;  /* 0x0000000000017941 */ /* 0x000fea0003800000 */
.L_x_129:
[----:B------:R-:W-:Y:S05]  /*96b0*/  BRA `(.L_x_131) ;  /* 0xffffffe400b47947 */ /* 0x000fea000383ffff */
.L_x_81:
[----:B-1----:R1:W2:Y:S02]  /*96c0*/  SYNCS.PHASECHK.TRANS64.TRYWAIT P2, [R7+URZ+0x12460], R6 ;  /* 0x01246006070075a7 */ /* 0x0022a4000804017f */
[----:B--2---:R-:W-:Y:S05]  /*96d0*/  @!P2 NANOSLEEP.SYNCS 0x989680 ;  /* 0x009896800000a95d */ /* 0x004fea0003900000 */
[----:B------:R-:W2:Y:S02]  /*96e0*/  @!P2 SYNCS.PHASECHK.TRANS64 P2, [R7+URZ+0x12460], R6 ;  /* 0x012460060700a5a7 */ /* 0x000ea4000804007f */
[----:B--2---:R-:W-:Y:S05]  /*96f0*/  @!P2 BRA `(.L_x_81) ;  /* 0xfffffffc00f0a947 */ /* 0x004fea000383ffff */
[----:B------:R-:W-:Y:S05]  /*9700*/  BRA `(.L_x_132) ;  /* 0xffffffe400d47947 */ /* 0x000fea000383ffff */
.L_x_86:
[----:B-1----:R1:W2:Y:S02]  /*9710*/  SYNCS.PHASECHK.TRANS64.TRYWAIT P2, [R7+URZ+0x124b0], R4 ;  /* 0x0124b004070075a7 */ /* 0x0022a4000804017f */
[----:B--2---:R-:W-:Y:S05]  /*9720*/  @!P2 NANOSLEEP.SYNCS 0x989680 ;  /* 0x009896800000a95d */ /* 0x004fea0003900000 */
[----:B------:R-:W2:Y:S02]  /*9730*/  @!P2 SYNCS.PHASECHK.TRANS64 P2, [R7+URZ+0x124b0], R4 ;  /* 0x0124b0040700a5a7 */ /* 0x000ea4000804007f */
[----:B--2---:R-:W-:Y:S05]  /*9740*/  @!P2 BRA `(.L_x_86) ;  /* 0xfffffffc00f0a947 */ /* 0x004fea000383ffff */
[----:B------:R-:W-:Y:S05]  /*9750*/  BRA `(.L_x_85) ;  /* 0xffffffe800647947 */ /* 0x000fea000383ffff */
.L_x_89:
[----:B-1----:R1:W2:Y:S02]  /*9760*/  SYNCS.PHASECHK.TRANS64.TRYWAIT P2, [R4+URZ+0x12460], R9 ;  /* 0x01246009040075a7 */ /* 0x0022a4000804017f */
[----:B--2---:R-:W-:Y:S05]  /*9770*/  @!P2 NANOSLEEP.SYNCS 0x989680 ;  /* 0x009896800000a95d */ /* 0x004fea0003900000 */
[----:B------:R-:W2:Y:S02]  /*9780*/  @!P2 SYNCS.PHASECHK.TRANS64 P2, [R4+URZ+0x12460], R9 ;  /* 0x012460090400a5a7 */ /* 0x000ea4000804007f */
[----:B--2---:R-:W-:Y:S05]  /*9790*/  @!P2 BRA `(.L_x_89) ;  /* 0xfffffffc00f0a947 */ /* 0x004fea000383ffff */
[----:B------:R-:W-:Y:S05]  /*97a0*/  BRA `(.L_x_133) ;  /* 0xffffffe800787947 */ /* 0x000fea000383ffff */
.L_x_94:
[----:B------:R-:W-:Y:S01]  /*97b0*/  BSSY B1, `(.L_x_134) ;  /* 0x0000006000017945 */ /* 0x000fe20003800000 */
[----:B------:R-:W-:-:S07]  /*97c0*/  IMAD.MOV.U32 R15, RZ, RZ, -0x1 ;  /* 0xffffffffff0f7424 */ /* 0x000fce00078e00ff */
[----:B------:R-:W-:Y:S05]  /*97d0*/  WARPSYNC.COLLECTIVE R15, `(.L_x_135) ;  /* 0x000000000f0c7348 */ /* 0x000fea0003c00000 */
[----:B------:R-:W-:Y:S02]  /*97e0*/  ELECT P6, UR62, PT ;  /* 0x00000000003e782f */ /* 0x000fe400038c0000 */
[----:B------:R-:W-:Y:S01]  /*97f0*/  MOV R14, UR62 ;  /* 0x0000003e000e7c02 */ /* 0x000fe20008000f00 */
[----:B------:R-:W-:Y:S10]  /*9800*/  ENDCOLLECTIVE ;  /* 0x000000000000791b */ /* 0x000ff40003800000 */
.L_x_135:
[----:B------:R-:W-:Y:S05]  /*9810*/  BSYNC B1 ;  /* 0x0000000000017941 */ /* 0x000fea0003800000 */
.L_x_134:
[----:B------:R-:W-:Y:S05]  /*9820*/  BRA `(.L_x_136) ;  /* 0xffffffec00b87947 */ /* 0x000fea000383ffff */
.L_x_97:
[----:B-1----:R1:W2:Y:S02]  /*9830*/  SYNCS.PHASECHK.TRANS64.TRYWAIT P4, [R8+URZ+0x12428], R7 ;  /* 0x01242807080075a7 */ /* 0x0022a4000808017f */
[----:B--2---:R-:W-:Y:S05]  /*9840*/  @!P4 NANOSLEEP.SYNCS 0x989680 ;  /* 0x009896800000c95d */ /* 0x004fea0003900000 */
[----:B------:R-:W2:Y:S02]  /*9850*/  @!P4 SYNCS.PHASECHK.TRANS64 P4, [R8+URZ+0x12428], R7 ;  /* 0x012428070800c5a7 */ /* 0x000ea4000808007f */
[----:B--2---:R-:W-:Y:S05]  /*9860*/  @!P4 BRA `(.L_x_97) ;  /* 0xfffffffc00f0c947 */ /* 0x004fea000383ffff */
[----:B------:R-:W-:Y:S05]  /*9870*/  BRA `(.L_x_137) ;  /* 0xffffffec00cc7947 */ /* 0x000fea000383ffff */
.L_x_102:
[----:B-1----:R1:W2:Y:S02]  /*9880*/  SYNCS.PHASECHK.TRANS64.TRYWAIT P4, [R5+URZ+0x124b0], R8 ;  /* 0x0124b008050075a7 */ /* 0x0022a4000808017f */
[----:B--2---:R-:W-:Y:S05]  /*9890*/  @!P4 NANOSLEEP.SYNCS 0x989680 ;  /* 0x009896800000c95d */ /* 0x004fea0003900000 */
[----:B------:R-:W2:Y:S02]  /*98a0*/  @!P4 SYNCS.PHASECHK.TRANS64 P4, [R5+URZ+0x124b0], R8 ;  /* 0x0124b0080500c5a7 */ /* 0x000ea4000808007f */
[----:B--2---:R-:W-:Y:S05]  /*98b0*/  @!P4 BRA `(.L_x_102) ;  /* 0xfffffffc00f0c947 */ /* 0x004fea000383ffff */
[----:B------:R-:W-:Y:S05]  /*98c0*/  BRA `(.L_x_101) ;  /* 0xfffffff000587947 */ /* 0x000fea000383ffff */
.L_x_105:
[----:B-1----:R1:W2:Y:S02]  /*98d0*/  SYNCS.PHASECHK.TRANS64.TRYWAIT P3, [R7+URZ+0x12428], R8 ;  /* 0x01242808070075a7 */ /* 0x0022a4000806017f */
[----:B--2---:R-:W-:Y:S05]  /*98e0*/  @!P3 NANOSLEEP.SYNCS 0x989680 ;  /* 0x009896800000b95d */ /* 0x004fea0003900000 */
[----:B------:R-:W2:Y:S02]  /*98f0*/  @!P3 SYNCS.PHASECHK.TRANS64 P3, [R7+URZ+0x12428], R8 ;  /* 0x012428080700b5a7 */ /* 0x000ea4000806007f */
[----:B--2---:R-:W-:Y:S05]  /*9900*/  @!P3 BRA `(.L_x_105) ;  /* 0xfffffffc00f0b947 */ /* 0x004fea000383ffff */
[----:B------:R-:W-:Y:S05]  /*9910*/  BRA `(.L_x_138) ;  /* 0xfffffff000707947 */ /* 0x000fea000383ffff */
.L_x_112:
[----:B-1----:R1:W2:Y:S02]  /*9920*/  SYNCS.PHASECHK.TRANS64.TRYWAIT P3, [R7+URZ+0x12428], R8 ;  /* 0x01242808070075a7 */ /* 0x0022a4000806017f */
[----:B--2---:R-:W-:Y:S05]  /*9930*/  @!P3 NANOSLEEP.SYNCS 0x989680 ;  /* 0x009896800000b95d */ /* 0x004fea0003900000 */
[----:B------:R-:W2:Y:S02]  /*9940*/  @!P3 SYNCS.PHASECHK.TRANS64 P3, [R7+URZ+0x12428], R8 ;  /* 0x012428080700b5a7 */ /* 0x000ea4000806007f */
[----:B--2---:R-:W-:Y:S05]  /*9950*/  @!P3 BRA `(.L_x_112) ;  /* 0xfffffffc00f0b947 */ /* 0x004fea000383ffff */
[----:B------:R-:W-:Y:S05]  /*9960*/  BRA `(.L_x_139) ;  /* 0xfffffff4000c7947 */ /* 0x000fea000383ffff */
.L_x_117:
[----:B-1----:R1:W2:Y:S02]  /*9970*/  SYNCS.PHASECHK.TRANS64.TRYWAIT P3, [R7+URZ+0x12428], R8 ;  /* 0x01242808070075a7 */ /* 0x0022a4000806017f */
[----:B--2---:R-:W-:Y:S05]  /*9980*/  @!P3 NANOSLEEP.SYNCS 0x989680 ;  /* 0x009896800000b95d */ /* 0x004fea0003900000 */
[----:B------:R-:W2:Y:S02]  /*9990*/  @!P3 SYNCS.PHASECHK.TRANS64 P3, [R7+URZ+0x12428], R8 ;  /* 0x012428080700b5a7 */ /* 0x000ea4000806007f */
[----:B--2---:R-:W-:Y:S05]  /*99a0*/  @!P3 BRA `(.L_x_117) ;  /* 0xfffffffc00f0b947 */ /* 0x004fea000383ffff */
[----:B------:R-:W-:Y:S05]  /*99b0*/  BRA `(.L_x_140) ;  /* 0xfffffff4009c7947 */ /* 0x000fea000383ffff */
        .weak           $__internal_0_$__cuda_sm20_rcp_rn_f32_slowpath
        .type           $__internal_0_$__cuda_sm20_rcp_rn_f32_slowpath,@function
        .size           $__internal_0_$__cuda_sm20_rcp_rn_f32_slowpath,(.L_x_146 - $__internal_0_$__cuda_sm20_rcp_rn_f32_slowpath)
$__internal_0_$__cuda_sm20_rcp_rn_f32_slowpath:
[----:B------:R-:W-:Y:S01]  /*99c0*/  IMAD.SHL.U32 R0, R3, 0x2, RZ ;  /* 0x0000000203007824 */ /* 0x000fe200078e00ff */
[----:B------:R-:W-:Y:S04]  /*99d0*/  BSSY B2, `(.L_x_141) ;  /* 0x0000030000027945 */ /* 0x000fe80003800000 */
[----:B------:R-:W-:-:S04]  /*99e0*/  SHF.R.U32.HI R21, RZ, 0x18, R0 ;  /* 0x00000018ff157819 */ /* 0x000fc80000011600 */
[----:B------:R-:W-:-:S13]  /*99f0*/  ISETP.NE.U32.AND P0, PT, R21, RZ, PT ;  /* 0x000000ff1500720c */ /* 0x000fda0003f05070 */
[----:B------:R-:W-:Y:S05]  /*9a00*/  @P0 BRA `(.L_x_142) ;  /* 0x0000000000280947 */ /* 0x000fea0003800000 */
[----:B------:R-:W-:-:S04]  /*9a10*/  SHF.L.U32 R0, R3, 0x1, RZ ;  /* 0x0000000103007819 */ /* 0x000fc800000006ff */
[----:B------:R-:W-:-:S13]  /*9a20*/  ISETP.NE.AND P0, PT, R0, RZ, PT ;  /* 0x000000ff0000720c */ /* 0x000fda0003f05270 */
[----:B------:R-:W-:Y:S01]  /*9a30*/  @P0 FFMA R7, R3, 1.84467440737095516160e+19, RZ ;  /* 0x5f80000003070823 */ /* 0x000fe200000000ff */
[----:B------:R-:W-:Y:S08]  /*9a40*/  @!P0 MUFU.RCP R6, R3 ;  /* 0x0000000300068308 */ /* 0x000ff00000001000 */
[----:B------:R-:W1:Y:S02]  /*9a50*/  @P0 MUFU.RCP R0, R7 ;  /* 0x0000000700000308 */ /* 0x000e640000001000 */
[----:B-1----:R-:W-:-:S04]  /*9a60*/  @P0 FFMA R12, R7, R0, -1 ;  /* 0xbf800000070c0423 */ /* 0x002fc80000000000 */
[----:B------:R-:W-:-:S04]  /*9a70*/  @P0 FADD.FTZ R13, -R12, -RZ ;  /* 0x800000ff0c0d0221 */ /* 0x000fc80000010100 */
[----:B------:R-:W-:-:S04]  /*9a80*/  @P0 FFMA R0, R0, R13, R0 ;  /* 0x0000000d00000223 */ /* 0x000fc80000000000 */
[----:B------:R-:W-:Y:S01]  /*9a90*/  @P0 FFMA R6, R0, 1.84467440737095516160e+19, RZ ;  /* 0x5f80000000060823 */ /* 0x000fe200000000ff */
[----:B------:R-:W-:Y:S06]  /*9aa0*/  BRA `(.L_x_143) ;  /* 0x0000000000887947 */ /* 0x000fec0003800000 */
.L_x_142:
[----:B------:R-:W-:-:S05]  /*9ab0*/  VIADD R24, R21, 0xffffff03 ;  /* 0xffffff0315187836 */ /* 0x000fca0000000000 */
[----:B------:R-:W-:-:S13]  /*9ac0*/  ISETP.GT.U32.AND P0, PT, R24, 0x1, PT ;  /* 0x000000011800780c */ /* 0x000fda0003f04070 */
[----:B------:R-:W-:Y:S05]  /*9ad0*/  @P0 BRA `(.L_x_144) ;  /* 0x0000000000780947 */ /* 0x000fea0003800000 */
[----:B------:R-:W-:Y:S01]  /*9ae0*/  LOP3.LUT R0, R3, 0x7fffff, RZ, 0xc0, !PT ;  /* 0x007fffff03007812 */ /* 0x000fe200078ec0ff */
[----:B------:R-:W-:-:S03]  /*9af0*/  IMAD.MOV.U32 R13, RZ, RZ, 0x3 ;  /* 0x00000003ff0d7424 */ /* 0x000fc600078e00ff */
[----:B------:R-:W-:Y:S02]  /*9b00*/  LOP3.LUT R0, R0, 0x3f800000, RZ, 0xfc, !PT ;  /* 0x3f80000000007812 */ /* 0x000fe400078efcff */
[----:B------:R-:W-:Y:S02]  /*9b10*/  SHF.L.U32 R13, R13, R24, RZ ;  /* 0x000000180d0d7219 */ /* 0x000fe400000006ff */
[----:B------:R-:W1:Y:S02]  /*9b20*/  MUFU.RCP R7, R0 ;  /* 0x0000000000077308 */ /* 0x000e640000001000 */
[----:B-1----:R-:W-:-:S04]  /*9b30*/  FFMA R6, R0, R7, -1 ;  /* 0xbf80000000067423 */ /* 0x002fc80000000007 */
[----:B------:R-:W-:-:S04]  /*9b40*/  FADD.FTZ R6, -R6, -RZ ;  /* 0x800000ff06067221 */ /* 0x000fc80000010100 */
[CCC-:B------:R-:W-:Y:S01]  /*9b50*/  FFMA.RM R12, R7.reuse, R6.reuse, R7.reuse ;  /* 0x00000006070c7223 */ /* 0x1c0fe20000004007 */
[----:B------:R-:W-:-:S04]  /*9b60*/  FFMA.RP R7, R7, R6, R7 ;  /* 0x0000000607077223 */ /* 0x000fc80000008007 */
[C---:B------:R-:W-:Y:S02]  /*9b70*/  LOP3.LUT R6, R12.reuse, 0x7fffff, RZ, 0xc0, !PT ;  /* 0x007fffff0c067812 */ /* 0x040fe400078ec0ff */
[----:B------:R-:W-:Y:S02]  /*9b80*/  FSETP.NEU.FTZ.AND P0, PT, R12, R7, PT ;  /* 0x000000070c00720b */ /* 0x000fe40003f1d000 */
[----:B------:R-:W-:Y:S02]  /*9b90*/  LOP3.LUT R6, R6, 0x800000, RZ, 0xfc, !PT ;  /* 0x0080000006067812 */ /* 0x000fe400078efcff */
[----:B------:R-:W-:Y:S02]  /*9ba0*/  SEL R7, RZ, 0xffffffff, !P0 ;  /* 0xffffffffff077807 */ /* 0x000fe40004000000 */
[----:B------:R-:W-:-:S03]  /*9bb0*/  LOP3.LUT R13, R13, R6, RZ, 0xc0, !PT ;  /* 0x000000060d0d7212 */ /* 0x000fc600078ec0ff */
[----:B------:R-:W-:Y:S01]  /*9bc0*/  IMAD.MOV R7, RZ, RZ, -R7 ;  /* 0x000000ffff077224 */ /* 0x000fe200078e0a07 */
[----:B------:R-:W-:-:S04]  /*9bd0*/  SHF.R.U32.HI R13, RZ, R24, R13 ;  /* 0x00000018ff0d7219 */ /* 0x000fc8000001160d */
[--C-:B------:R-:W-:Y:S01]  /*9be0*/  LOP3.LUT P1, RZ, R7, R24, R6.reuse, 0xf8, !PT ;  /* 0x0000001807ff7212 */ /* 0x100fe2000782f806 */
[----:B------:R-:W-:Y:S01]  /*9bf0*/  VIADD R7, R21, 0xffffff04 ;  /* 0xffffff0415077836 */ /* 0x000fe20000000000 */
[C---:B------:R-:W-:Y:S02]  /*9c00*/  LOP3.LUT P0, RZ, R13.reuse, 0x1, RZ, 0xc0, !PT ;  /* 0x000000010dff7812 */ /* 0x040fe4000780c0ff */
[----:B------:R-:W-:Y:S02]  /*9c10*/  LOP3.LUT P2, RZ, R13, 0x2, RZ, 0xc0, !PT ;  /* 0x000000020dff7812 */ /* 0x000fe4000784c0ff */
[----:B------:R-:W-:Y:S02]  /*9c20*/  SHF.R.U32.HI R6, RZ, R7, R6 ;  /* 0x00000007ff067219 */ /* 0x000fe40000011606 */
[----:B------:R-:W-:Y:S02]  /*9c30*/  PLOP3.LUT P0, PT, P0, P1, P2, 0xe0, 0x0 ;  /* 0x000000000000781c */ /* 0x000fe40000703c20 */
[----:B------:R-:W-:-:S02]  /*9c40*/  LOP3.LUT P1, RZ, R3, 0x7fffff, RZ, 0xc0, !PT ;  /* 0x007fffff03ff7812 */ /* 0x000fc4000782c0ff */
[----:B------:R-:W-:-:S04]  /*9c50*/  SEL R0, RZ, 0x1, !P0 ;  /* 0x00000001ff007807 */ /* 0x000fc80004000000 */
[----:B------:R-:W-:-:S04]  /*9c60*/  IADD3 R0, -R0, RZ, RZ ;  /* 0x000000ff00007210 */ /* 0x000fc80007ffe1ff */
[----:B------:R-:W-:-:S13]  /*9c70*/  ISETP.GE.AND P0, PT, R0, RZ, PT ;  /* 0x000000ff0000720c */ /* 0x000fda0003f06270 */
[----:B------:R-:W-:-:S04]  /*9c80*/  @!P0 VIADD R6, R6, 0x1 ;  /* 0x0000000106068836 */ /* 0x000fc80000000000 */
[----:B------:R-:W-:-:S05]  /*9c90*/  @!P1 IMAD.SHL.U32 R6, R6, 0x2, RZ ;  /* 0x0000000206069824 */ /* 0x000fca00078e00ff */
[----:B------:R-:W-:Y:S01]  /*9ca0*/  LOP3.LUT R6, R6, 0x80000000, R3, 0xf8, !PT ;  /* 0x8000000006067812 */ /* 0x000fe200078ef803 */
[----:B------:R-:W-:Y:S06]  /*9cb0*/  BRA `(.L_x_143) ;  /* 0x0000000000047947 */ /* 0x000fec0003800000 */
.L_x_144:
[----:B------:R1:W2:Y:S02]  /*9cc0*/  MUFU.RCP R6, R3 ;  /* 0x0000000300067308 */ /* 0x0002a40000001000 */
.L_x_143:
[----:B------:R-:W-:Y:S05]  /*9cd0*/  BSYNC B2 ;  /* 0x0000000000027941 */ /* 0x000fea0003800000 */
.L_x_141:
[----:B--2---:R-:W-:Y:S01]  /*9ce0*/  MOV R0, R6 ;  /* 0x0000000600007202 */ /* 0x004fe20000000f00 */
[----:B------:R-:W-:Y:S02]  /*9cf0*/  IMAD.MOV.U32 R6, RZ, RZ, R14 ;  /* 0x000000ffff067224 */ /* 0x000fe400078e000e */
[----:B------:R-:W-:-:S04]  /*9d00*/  IMAD.MOV.U32 R7, RZ, RZ, 0x0 ;  /* 0x00000000ff077424 */ /* 0x000fc800078e00ff */
[----:B-1----:R-:W-:Y:S05]  /*9d10*/  RET.REL.NODEC R6 `(_ZN7cutlass13device_kernelINS_4fmha6kernel28FmhaKernelTmaWarpSpecializedINS1_10collective30FmhaMainloopTmaWarpSpecializedINS_6half_tEffN4cute5tupleIJNS7_1CILi128EEENS9_ILi64EEESB_EEENS8_IJiNS9_ILi1EEENS8_IJiiEEEEEESF_SF_NS4_12CausalFusionEJNS2_6OptionILNS2_3TagE0ENS9_ILb1EEEEENSH_ILSI_2ESJ_EEEEENS4_15FmhaFwdEpilogueIS6_fNS8_IJSB_SB_SB_EEEEENS2_23PersistentTileSchedulerEJSK_SL_EEEEEvNT_6ParamsE) ;  /* 0xffffff6006b87950 */ /* 0x002fea0003c3ffff */
.L_x_145:
[----:B------:R-:W-:-:S00]  /*9d20*/  BRA `(.L_x_145) ;  /* 0xfffffffc00fc7947 */ /* 0x000fc0000383ffff */
[----:B------:R-:W-:-:S00]  /*9d30*/  NOP ;  /* 0x0000000000007918 */ /* 0x000fc00000000000 */
        /* <DEDUP_REMOVED lines=12> */
.L_x_146:


//--------------------- .nv.global.init           --------------------------
	.section	.nv.global.init,"aw",@progbits
.nv.global.init:
	.type		$str$24,@object
	.size		$str$24,($str$25 - $str$24)
$str$24:
        /*0000*/ 	.byte	0x28, 0x61, 0x64, 0x64, 0x72, 0x65, 0x73, 0x73, 0x20, 0x26, 0x20, 0x6d, 0x61, 0x73, 0x6b, 0x29
        /*0010*/ 	.byte	0x20, 0x3d, 0x3d, 0x20, 0x30, 0x00
	.type		$str$25,@object
	.size		$str$25,(__unnamed_1 - $str$25)
$str$25:
        /*0016*/ 	.byte	0x2f, 0x74, 0x6d, 0x70, 0x2f, 0x63, 0x75, 0x74, 0x6c, 0x61, 0x73, 0x73, 0x5f, 0x73, 0x77, 0x65
        /*0026*/ 	.byte	0x65, 0x70, 0x5f, 0x73, 0x72, 0x63, 0x2f, 0x69, 0x6e, 0x63, 0x6c, 0x75, 0x64, 0x65, 0x2f, 0x63
        /*0036*/ 	.byte	0x75, 0x74, 0x65, 0x2f, 0x70, 0x6f, 0x69, 0x6e, 0x74, 0x65, 0x72, 0x5f, 0x66, 0x6c, 0x61, 0x67
        /*0046*/ 	.byte	0x67, 0x65, 0x64, 0x2e, 0x68, 0x70, 0x70, 0x00
	.type		__unnamed_1,@object
	.size		__unnamed_1,(.L_0 - __unnamed_1)
__unnamed_1:
        /*004e*/ 	.byte	0x61, 0x75, 0x74, 0x6f, 0x20, 0x63, 0x75, 0x74, 0x65, 0x3a, 0x3a, 0x61, 0x73, 0x5f, 0x70, 0x6f
        /* <DEDUP_REMOVED lines=27> */
        /*020e*/ 	.byte	0x3e, 0x3e, 0x3e, 0x3e, 0x3e, 0x5d, 0x00
.L_0:


//--------------------- .nv.shared._ZN7cutlass13device_kernelINS_4fmha6kernel28FmhaKernelTmaWarpSpecializedINS1_10collective30FmhaMainloopTmaWarpSpecializedINS_6half_tEffN4cute5tupleIJNS7_1CILi128EEENS9_ILi64EEESB_EEENS8_IJiNS9_ILi1EEENS8_IJiiEEEEEESF_SF_NS4_12CausalFusionEJNS2_6OptionILNS2_3TagE0ENS9_ILb1EEEEENSH_ILSI_2ESJ_EEEEENS4_15FmhaFwdEpilogueIS6_fNS8_IJSB_SB_SB_EEEEENS2_23PersistentTileSchedulerEJSK_SL_EEEEEvNT_6ParamsE --------------------------
	.section	.nv.shared._ZN7cutlass13device_kernelINS_4fmha6kernel28FmhaKernelTmaWarpSpecializedINS1_10collective30FmhaMainloopTmaWarpSpecializedINS_6half_tEffN4cute5tupleIJNS7_1CILi128EEENS9_ILi64EEESB_EEENS8_IJiNS9_ILi1EEENS8_IJiiEEEEEESF_SF_NS4_12CausalFusionEJNS2_6OptionILNS2_3TagE0ENS9_ILb1EEEEENSH_ILSI_2ESJ_EEEEENS4_15FmhaFwdEpilogueIS6_fNS8_IJSB_SB_SB_EEEEENS2_23PersistentTileSchedulerEJSK_SL_EEEEEvNT_6ParamsE,"aw",@nobits
	.sectionflags	@""
	.align	16
	.zero		1024


//--------------------- .nv.shared.reserved.0     --------------------------
	.section	.nv.shared.reserved.0,"aw",@nobits
	.weak		__nv_reservedSMEM_offset_0_alias
	.size		__nv_reservedSMEM_offset_0_alias, 0, 0
	.other		__nv_reservedSMEM_offset_0_alias,@"STO_CUDA_RESERVED_SHARED STV_DEFAULT"
__nv_reservedSMEM_offset_0_alias:
	.zero		0


//--------------------- .nv.global                --------------------------
	.section	.nv.global,"aw",@nobits
.nv.global:
	.type		_ZN39_INTERNAL_c6267714_4_k_cu_2425f209_32804cute1_E,@object
	.size		_ZN39_INTERNAL_c6267714_4_k_cu_2425f209_32804cute1_E,(_ZN39_INTERNAL_c6267714_4_k_cu_2425f209_32804cuda3std3__45__cpo6cbeginE - _ZN39_INTERNAL_c6267714_4_k_cu_2425f209_32804cute1_E)
_ZN39_INTERNAL_c6267714_4_k_cu_2425f209_32804cute1_E:
	.zero		1
	.type		_ZN39_INTERNAL_c6267714_4_k_cu_2425f209_32804cuda3std3__45__cpo6cbeginE,@object
	.size		_ZN39_INTERNAL_c6267714_4_k_cu_2425f209_32804cuda3std3__45__cpo6cbeginE,(_ZN39_INTERNAL_c6267714_4_k_cu_2425f209_32804cuda3std3__48in_placeE - _ZN39_INTERNAL_c6267714_4_k_cu_2425f209_32804cuda3std3__45__cpo6cbeginE)
_ZN39_INTERNAL_c6267714_4_k_cu_2425f209_32804cuda3std3__45__cpo6cbeginE:
	.zero		1
	.type		_ZN39_INTERNAL_c6267714_4_k_cu_2425f209_32804cuda3std3__48in_placeE,@object
	.size		_ZN39_INTERNAL_c6267714_4_k_cu_2425f209_32804cuda3std3__48in_placeE,(_ZN39_INTERNAL_c6267714_4_k_cu_2425f209_32804cuda3std6ranges3__45__cpo9iter_moveE - _ZN39_INTERNAL_c6267714_4_k_cu_2425f209_32804cuda3std3__48in_placeE)
_ZN39_INTERNAL_c6267714_4_k_cu_2425f209_32804cuda3std3__48in_placeE:
	.zero		1
	.type		_ZN39_INTERNAL_c6267714_4_k_cu_2425f209_32804cuda3std6ranges3__45__cpo9iter_moveE,@object
	.size		_ZN39_INTERNAL_c6267714_4_k_cu_2425f209_32804cuda3std6ranges3__45__cpo9iter_moveE,(_ZN39_INTERNAL_c6267714_4_k_cu_2425f209_32804cuda3std3__45__cpo5beginE - _ZN39_INTERNAL_c6267714_4_k_cu_2425f209_32804cuda3std6ranges3__45__cpo9iter_moveE)
_ZN39_INTERNAL_c6267714_4_k_cu_2425f209_32804cuda3std6ranges3__45__cpo9iter_moveE:
	.zero		1
	.type		_ZN39_INTERNAL_c6267714_4_k_cu_2425f209_32804cuda3std3__45__cpo5beginE,@object
	.size		_ZN39_INTERNAL_c6267714_4_k_cu_2425f209_32804cuda3std3__45__cpo5beginE,(_ZN39_INTERNAL_c6267714_4_k_cu_2425f209_32804cuda3std3__441_GLOBAL__N__c6267714_4_k_cu_2425f209_32806ignoreE - _ZN39_INTERNAL_c6267714_4_k_cu_2425f209_32804cuda3std3__45__cpo5beginE)
_ZN39_INTERNAL_c6267714_4_k_cu_2425f209_32804cuda3std3__45__cpo5beginE:
	.zero		1
	.type		_ZN39_INTERNAL_c6267714_4_k_cu_2425f209_32804cuda3std3__441_GLOBAL__N__c6267714_4_k_cu_2425f209_32806ignoreE,@object
	.size		_ZN39_INTERNAL_c6267714_4_k_cu_2425f209_32804cuda3std3__441_GLOBAL__N__c6267714_4_k_cu_2425f209_32806ignoreE,(_ZN39_INTERNAL_c6267714_4_k_cu_2425f209_32804cute7productE - _ZN39_INTERNAL_c6267714_4_k_cu_2425f209_32804cuda3std3__441_GLOBAL__N__c6267714_4_k_cu_2425f209_32806ignoreE)
_ZN39_INTERNAL_c6267714_4_k_cu_2425f209_32804cuda3std3__441_GLOBAL__N__c6267714_4_k_cu_2425f209_32806ignoreE:
	.zero		1
	.type		_ZN39_INTERNAL_c6267714_4_k_cu_2425f209_32804cute7productE,@object
	.size		_ZN39_INTERNAL_c6267714_4_k_cu_2425f209_32804cute7productE,(_ZN39_INTERNAL_c6267714_4_k_cu_2425f209_32804cuda3std3__45__cpo3endE - _ZN39_INTERNAL_c6267714_4_k_cu_2425f209_32804cute7productE)
_ZN39_INTERNAL_c6267714_4_k_cu_2425f209_32804cute7productE:
	.zero		1
	.type		_ZN39_INTERNAL_c6267714_4_k_cu_2425f209_32804cuda3std3__45__cpo3endE,@object
	.size		_ZN39_INTERNAL_c6267714_4_k_cu_2425f209_32804cuda3std3__45__cpo3endE,(_ZN39_INTERNAL_c6267714_4_k_cu_2425f209_32804cuda3std3__419piecewise_constructE - _ZN39_INTERNAL_c6267714_4_k_cu_2425f209_32804cuda3std3__45__cpo3endE)
_ZN39_INTERNAL_c6267714_4_k_cu_2425f209_32804cuda3std3__45__cpo3endE:
	.zero		1
	.type		_ZN39_INTERNAL_c6267714_4_k_cu_2425f209_32804cuda3std3__419piecewise_constructE,@object
	.size		_ZN39_INTERNAL_c6267714_4_k_cu_2425f209_32804cuda3std3__419piecewise_constructE,(_ZN39_INTERNAL_c6267714_4_k_cu_2425f209_32804cuda3std3__45__cpo4cendE - _ZN39_INTERNAL_c6267714_4_k_cu_2425f209_32804cuda3std3__419piecewise_constructE)
_ZN39_INTERNAL_c6267714_4_k_cu_2425f209_32804cuda3std3__419piecewise_constructE:
	.zero		1
	.type		_ZN39_INTERNAL_c6267714_4_k_cu_2425f209_32804cuda3std3__45__cpo4cendE,@object
	.size		_ZN39_INTERNAL_c6267714_4_k_cu_2425f209_32804cuda3std3__45__cpo4cendE,(_ZN39_INTERNAL_c6267714_4_k_cu_2425f209_32804cuda3std6ranges3__45__cpo4swapE - _ZN39_INTERNAL_c6267714_4_k_cu_2425f209_32804cuda3std3__45__cpo4cendE)
_ZN39_INTERNAL_c6267714_4_k_cu_2425f209_32804cuda3std3__45__cpo4cendE:
	.zero		1
	.type		_ZN39_INTERNAL_c6267714_4_k_cu_2425f209_32804cuda3std6ranges3__45__cpo4swapE,@object
	.size		_ZN39_INTERNAL_c6267714_4_k_cu_2425f209_32804cuda3std6ranges3__45__cpo4swapE,(.L_8 - _ZN39_INTERNAL_c6267714_4_k_cu_2425f209_32804cuda3std6ranges3__45__cpo4swapE)
_ZN39_INTERNAL_c6267714_4_k_cu_2425f209_32804cuda3std6ranges3__45__cpo4swapE:
	.zero		1
.L_8:


//--------------------- .nv.constant0._ZN7cutlass13device_kernelINS_4fmha6kernel28FmhaKernelTmaWarpSpecializedINS1_10collective30FmhaMainloopTmaWarpSpecializedINS_6half_tEffN4cute5tupleIJNS7_1CILi128EEENS9_ILi64EEESB_EEENS8_IJiNS9_ILi1EEENS8_IJiiEEEEEESF_SF_NS4_12CausalFusionEJNS2_6OptionILNS2_3TagE0ENS9_ILb1EEEEENSH_ILSI_2ESJ_EEEEENS4_15FmhaFwdEpilogueIS6_fNS8_IJSB_SB_SB_EEEEENS2_23PersistentTileSchedulerEJSK_SL_EEEEEvNT_6ParamsE --------------------------
	.section	.nv.constant0._ZN7cutlass13device_kernelINS_4fmha6kernel28FmhaKernelTmaWarpSpecializedINS1_10collective30FmhaMainloopTmaWarpSpecializedINS_6half_tEffN4cute5tupleIJNS7_1CILi128EEENS9_ILi64EEESB_EEENS8_IJiNS9_ILi1EEENS8_IJiiEEEEEESF_SF_NS4_12CausalFusionEJNS2_6OptionILNS2_3TagE0ENS9_ILb1EEEEENSH_ILSI_2ESJ_EEEEENS4_15FmhaFwdEpilogueIS6_fNS8_IJSB_SB_SB_EEEEENS2_23PersistentTileSchedulerEJSK_SL_EEEEEvNT_6ParamsE,"a",@progbits
	.sectionflags	@""
	.align	4
.nv.constant0._ZN7cutlass13device_kernelINS_4fmha6kernel28FmhaKernelTmaWarpSpecializedINS1_10collective30FmhaMainloopTmaWarpSpecializedINS_6half_tEffN4cute5tupleIJNS7_1CILi128EEENS9_ILi64EEESB_EEENS8_IJiNS9_ILi1EEENS8_IJiiEEEEEESF_SF_NS4_12CausalFusionEJNS2_6OptionILNS2_3TagE0ENS9_ILb1EEEEENSH_ILSI_2ESJ_EEEEENS4_15FmhaFwdEpilogueIS6_fNS8_IJSB_SB_SB_EEEEENS2_23PersistentTileSchedulerEJSK_SL_EEEEEvNT_6ParamsE:
	.zero		2688


//--------------------- SYMBOLS --------------------------

	.type		.nv.reservedSmem.offset0,@object
	.size		.nv.reservedSmem.offset0,0x4
	.type		__assertfail,@function
